def attn_fwd(
    Q,
    K,
    V,
    Out,
    Lse,
    sm_scale,
    stride_qz,
    stride_qh,
    stride_qm,
    stride_qk,
    stride_kz,
    stride_kh,
    stride_kn,
    stride_kk,
    stride_vz,
    stride_vh,
    stride_vn,
    stride_vk,
    stride_oz,
    stride_oh,
    stride_om,
    stride_ok,
    seqlen_q,
    seqlen_k,
    BLOCK_M: tl.constexpr,
    BLOCK_N: tl.constexpr,
    HEAD_DIM: tl.constexpr,
    CAUSAL: tl.constexpr,
):
    start_m = tl.program_id(0)
    off_hz = tl.program_id(1)
    q_off = off_hz * stride_qh
    k_off = off_hz * stride_kh
    v_off = off_hz * stride_vh
    offs_m = start_m * BLOCK_M + tl.arange(0, BLOCK_M)
    offs_d = tl.arange(0, HEAD_DIM)
    offs_n = tl.arange(0, BLOCK_N)
    q_ptrs = Q + q_off + offs_m[:, None] * stride_qm + offs_d[None, :] * stride_qk
    k_ptrs = K + k_off + offs_d[:, None] * stride_kk + offs_n[None, :] * stride_kn
    v_ptrs = V + v_off + offs_n[:, None] * stride_vn + offs_d[None, :] * stride_vk
    m_i = tl.full([BLOCK_M], float("-inf"), dtype=tl.float32)
    l_i = tl.zeros([BLOCK_M], dtype=tl.float32) + 1.0
    acc = tl.zeros([BLOCK_M, HEAD_DIM], dtype=tl.float32)
    q = tl.load(q_ptrs)
    acc, l_i, m_i = _attn_fwd_inner(
        acc,
        l_i,
        m_i,
        q,
        k_ptrs,
        v_ptrs,
        sm_scale,
        stride_kn,
        stride_vn,
        start_m,
        seqlen_k,
        BLOCK_M,
        BLOCK_N,
        HEAD_DIM,
        CAUSAL,
    )
    acc = acc / l_i[:, None]
    lse = m_i + tl.math.log2(l_i) / 1.4426950408889634
    o_ptrs = (
        Out
        + off_hz * stride_oh
        + offs_m[:, None] * stride_om
        + offs_d[None, :] * stride_ok
    )
    tl.store(o_ptrs, acc.to(Out.dtype.element_ty))
    tl.store(Lse + off_hz * seqlen_q + offs_m, lse)

# config = {"BLOCK_M": 32, "BLOCK_N": 64, "HEAD_DIM": 128, "arch": "sm_100", "causal": true, "dtype": "fp8e4m3", "num_stages": 2, "num_warps": 8}
# arch = sm_100


// ===== COMPILED SASS (sm_100a) =====

	.target	sm_100a

	.elftype	@"ET_EXEC"


//--------------------- .note.nv.tkinfo           --------------------------
	.section	.note.nv.tkinfo,"",@"SHT_NOTE"
	.sectionflags	@"SHF_NOTE_NV_TKINFO"
	.tkinfo
        /*0018*/ 	.word	0x00000081
        /*0030*/ 	.string	""
        /*0030*/ 	.string	"ptxas-blackwell"
        /*0030*/ 	.string	"Cuda compilation tools, release 12.9, V12.9.86"
        /*0030*/ 	.string	"Build cuda_12.9.r12.9/compiler.36037853_0"
        /*0030*/ 	.string	"-v  -suppress-debug-info  -lineinfo  -arch sm_100a "



//--------------------- .note.nv.cuver            --------------------------
	.section	.note.nv.cuver,"",@"SHT_NOTE"
	.sectionflags	@"SHF_NOTE_NV_CUVER"
        /*0018*/ 	.short	0x0001
        /*001a*/ 	.short	0x0064
        /*001c*/ 	.short	0x0001
        /*001e*/ 	.short	0x0000
        /*0020*/ 	.short	0x0001
        /*0022*/ 	.short	0x0000


//--------------------- .nv.info                  --------------------------
	.section	.nv.info,"",@"SHT_CUDA_INFO"
	.align	4


	//----- nvinfo : EIATTR_REGCOUNT
	.align		4
        /*0000*/ 	.byte	0x04, 0x2f
        /*0002*/ 	.short	(.L_2 - .L_1)
	.align		4
.L_1:
        /*0004*/ 	.word	index@(attn_fwd)
        /*0008*/ 	.word	0x000000e5


	//----- nvinfo : EIATTR_FRAME_SIZE
	.align		4
.L_2:
        /*000c*/ 	.byte	0x04, 0x11
        /*000e*/ 	.short	(.L_4 - .L_3)
	.align		4
.L_3:
        /*0010*/ 	.word	index@(attn_fwd)
        /*0014*/ 	.word	0x00000000


	//----- nvinfo : EIATTR_MIN_STACK_SIZE
	.align		4
.L_4:
        /*0018*/ 	.byte	0x04, 0x12
        /*001a*/ 	.short	(.L_6 - .L_5)
	.align		4
.L_5:
        /*001c*/ 	.word	index@(attn_fwd)
        /*0020*/ 	.word	0x00000000
.L_6:


//--------------------- .nv.info.attn_fwd         --------------------------
	.section	.nv.info.attn_fwd,"",@"SHT_CUDA_INFO"
	.sectionflags	@""
	.align	4


	//----- nvinfo : EIATTR_CUDA_API_VERSION
	.align		4
        /*0000*/ 	.byte	0x04, 0x37
        /*0002*/ 	.short	(.L_8 - .L_7)
.L_7:
        /*0004*/ 	.word	0x00000081


	//----- nvinfo : EIATTR_KPARAM_INFO
	.align		4
.L_8:
        /*0008*/ 	.byte	0x04, 0x17
        /*000a*/ 	.short	(.L_10 - .L_9)
.L_9:
        /*000c*/ 	.word	0x00000000
        /*0010*/ 	.short	0x0019
        /*0012*/ 	.short	0x0080
        /*0014*/ 	.byte	0x00, 0xf4, 0x21, 0x00


	//----- nvinfo : EIATTR_KPARAM_INFO
	.align		4
.L_10:
        /*0018*/ 	.byte	0x04, 0x17
        /*001a*/ 	.short	(.L_12 - .L_11)
.L_11:
        /*001c*/ 	.word	0x00000000
        /*0020*/ 	.short	0x0018
        /*0022*/ 	.short	0x0078
        /*0024*/ 	.byte	0x00, 0xf4, 0x21, 0x00


	//----- nvinfo : EIATTR_KPARAM_INFO
	.align		4
.L_12:
        /*0028*/ 	.byte	0x04, 0x17
        /*002a*/ 	.short	(.L_14 - .L_13)
.L_13:
        /*002c*/ 	.word	0x00000000
        /*0030*/ 	.short	0x0017
        /*0032*/ 	.short	0x0070
        /*0034*/ 	.byte	0x00, 0xf0, 0x11, 0x00


	//----- nvinfo : EIATTR_KPARAM_INFO
	.align		4
.L_14:
        /*0038*/ 	.byte	0x04, 0x17
        /*003a*/ 	.short	(.L_16 - .L_15)
.L_15:
        /*003c*/ 	.word	0x00000000
        /*0040*/ 	.short	0x0016
        /*0042*/ 	.short	0x006c
        /*0044*/ 	.byte	0x00, 0xf0, 0x11, 0x00


	//----- nvinfo : EIATTR_KPARAM_INFO
	.align		4
.L_16:
        /*0048*/ 	.byte	0x04, 0x17
        /*004a*/ 	.short	(.L_18 - .L_17)
.L_17:
        /*004c*/ 	.word	0x00000000
        /*0050*/ 	.short	0x0015
        /*0052*/ 	.short	0x0068
        /*0054*/ 	.byte	0x00, 0xf0, 0x11, 0x00


	//----- nvinfo : EIATTR_KPARAM_INFO
	.align		4
.L_18:
        /*0058*/ 	.byte	0x04, 0x17
        /*005a*/ 	.short	(.L_20 - .L_19)
.L_19:
        /*005c*/ 	.word	0x00000000
        /*0060*/ 	.short	0x0014
        /*0062*/ 	.short	0x0064
        /*0064*/ 	.byte	0x00, 0xf0, 0x11, 0x00


	//----- nvinfo : EIATTR_KPARAM_INFO
	.align		4
.L_20:
        /*0068*/ 	.byte	0x04, 0x17
        /*006a*/ 	.short	(.L_22 - .L_21)
.L_21:
        /*006c*/ 	.word	0x00000000
        /*0070*/ 	.short	0x0013
        /*0072*/ 	.short	0x0060
        /*0074*/ 	.byte	0x00, 0xf0, 0x11, 0x00


	//----- nvinfo : EIATTR_KPARAM_INFO
	.align		4
.L_22:
        /*0078*/ 	.byte	0x04, 0x17
        /*007a*/ 	.short	(.L_24 - .L_23)
.L_23:
        /*007c*/ 	.word	0x00000000
        /*0080*/ 	.short	0x0012
        /*0082*/ 	.short	0x005c
        /*0084*/ 	.byte	0x00, 0xf0, 0x11, 0x00


	//----- nvinfo : EIATTR_KPARAM_INFO
	.align		4
.L_24:
        /*0088*/ 	.byte	0x04, 0x17
        /*008a*/ 	.short	(.L_26 - .L_25)
.L_25:
        /*008c*/ 	.word	0x00000000
        /*0090*/ 	.short	0x0011
        /*0092*/ 	.short	0x0058
        /*0094*/ 	.byte	0x00, 0xf0, 0x11, 0x00


	//----- nvinfo : EIATTR_KPARAM_INFO
	.align		4
.L_26:
        /*0098*/ 	.byte	0x04, 0x17
        /*009a*/ 	.short	(.L_28 - .L_27)
.L_27:
        /*009c*/ 	.word	0x00000000
        /*00a0*/ 	.short	0x0010
        /*00a2*/ 	.short	0x0054
        /*00a4*/ 	.byte	0x00, 0xf0, 0x11, 0x00


	//----- nvinfo : EIATTR_KPARAM_INFO
	.align		4
.L_28:
        /*00a8*/ 	.byte	0x04, 0x17
        /*00aa*/ 	.short	(.L_30 - .L_29)
.L_29:
        /*00ac*/ 	.word	0x00000000
        /*00b0*/ 	.short	0x000f
        /*00b2*/ 	.short	0x0050
        /*00b4*/ 	.byte	0x00, 0xf0, 0x11, 0x00


	//----- nvinfo : EIATTR_KPARAM_INFO
	.align		4
.L_30:
        /*00b8*/ 	.byte	0x04, 0x17
        /*00ba*/ 	.short	(.L_32 - .L_31)
.L_31:
        /*00bc*/ 	.word	0x00000000
        /*00c0*/ 	.short	0x000e
        /*00c2*/ 	.short	0x004c
        /*00c4*/ 	.byte	0x00, 0xf0, 0x11, 0x00


	//----- nvinfo : EIATTR_KPARAM_INFO
	.align		4
.L_32:
        /*00c8*/ 	.byte	0x04, 0x17
        /*00ca*/ 	.short	(.L_34 - .L_33)
.L_33:
        /*00cc*/ 	.word	0x00000000
        /*00d0*/ 	.short	0x000d
        /*00d2*/ 	.short	0x0048
        /*00d4*/ 	.byte	0x00, 0xf0, 0x11, 0x00


	//----- nvinfo : EIATTR_KPARAM_INFO
	.align		4
.L_34:
        /*00d8*/ 	.byte	0x04, 0x17
        /*00da*/ 	.short	(.L_36 - .L_35)
.L_35:
        /*00dc*/ 	.word	0x00000000
        /*00e0*/ 	.short	0x000c
        /*00e2*/ 	.short	0x0044
        /*00e4*/ 	.byte	0x00, 0xf0, 0x11, 0x00


	//----- nvinfo : EIATTR_KPARAM_INFO
	.align		4
.L_36:
        /*00e8*/ 	.byte	0x04, 0x17
        /*00ea*/ 	.short	(.L_38 - .L_37)
.L_37:
        /*00ec*/ 	.word	0x00000000
        /*00f0*/ 	.short	0x000b
        /*00f2*/ 	.short	0x0040
        /*00f4*/ 	.byte	0x00, 0xf0, 0x11, 0x00


	//----- nvinfo : EIATTR_KPARAM_INFO
	.align		4
.L_38:
        /*00f8*/ 	.byte	0x04, 0x17
        /*00fa*/ 	.short	(.L_40 - .L_39)
.L_39:
        /*00fc*/ 	.word	0x00000000
        /*0100*/ 	.short	0x000a
        /*0102*/ 	.short	0x003c
        /*0104*/ 	.byte	0x00, 0xf0, 0x11, 0x00


	//----- nvinfo : EIATTR_KPARAM_INFO
	.align		4
.L_40:
        /*0108*/ 	.byte	0x04, 0x17
        /*010a*/ 	.short	(.L_42 - .L_41)
.L_41:
        /*010c*/ 	.word	0x00000000
        /*0110*/ 	.short	0x0009
        /*0112*/ 	.short	0x0038
        /*0114*/ 	.byte	0x00, 0xf0, 0x11, 0x00


	//----- nvinfo : EIATTR_KPARAM_INFO
	.align		4
.L_42:
        /*0118*/ 	.byte	0x04, 0x17
        /*011a*/ 	.short	(.L_44 - .L_43)
.L_43:
        /*011c*/ 	.word	0x00000000
        /*0120*/ 	.short	0x0008
        /*0122*/ 	.short	0x0034
        /*0124*/ 	.byte	0x00, 0xf0, 0x11, 0x00


	//----- nvinfo : EIATTR_KPARAM_INFO
	.align		4
.L_44:
        /*0128*/ 	.byte	0x04, 0x17
        /*012a*/ 	.short	(.L_46 - .L_45)
.L_45:
        /*012c*/ 	.word	0x00000000
        /*0130*/ 	.short	0x0007
        /*0132*/ 	.short	0x0030
        /*0134*/ 	.byte	0x00, 0xf0, 0x11, 0x00


	//----- nvinfo : EIATTR_KPARAM_INFO
	.align		4
.L_46:
        /*0138*/ 	.byte	0x04, 0x17
        /*013a*/ 	.short	(.L_48 - .L_47)
.L_47:
        /*013c*/ 	.word	0x00000000
        /*0140*/ 	.short	0x0006
        /*0142*/ 	.short	0x002c
        /*0144*/ 	.byte	0x00, 0xf0, 0x11, 0x00


	//----- nvinfo : EIATTR_KPARAM_INFO
	.align		4
.L_48:
        /*0148*/ 	.byte	0x04, 0x17
        /*014a*/ 	.short	(.L_50 - .L_49)
.L_49:
        /*014c*/ 	.word	0x00000000
        /*0150*/ 	.short	0x0005
        /*0152*/ 	.short	0x0028
        /*0154*/ 	.byte	0x00, 0xf0, 0x11, 0x00


	//----- nvinfo : EIATTR_KPARAM_INFO
	.align		4
.L_50:
        /*0158*/ 	.byte	0x04, 0x17
        /*015a*/ 	.short	(.L_52 - .L_51)
.L_51:
        /*015c*/ 	.word	0x00000000
        /*0160*/ 	.short	0x0004
        /*0162*/ 	.short	0x0020
        /*0164*/ 	.byte	0x00, 0xf4, 0x21, 0x00


	//----- nvinfo : EIATTR_KPARAM_INFO
	.align		4
.L_52:
        /*0168*/ 	.byte	0x04, 0x17
        /*016a*/ 	.short	(.L_54 - .L_53)
.L_53:
        /*016c*/ 	.word	0x00000000
        /*0170*/ 	.short	0x0003
        /*0172*/ 	.short	0x0018
        /*0174*/ 	.byte	0x00, 0xf4, 0x21, 0x00


	//----- nvinfo : EIATTR_KPARAM_INFO
	.align		4
.L_54:
        /*0178*/ 	.byte	0x04, 0x17
        /*017a*/ 	.short	(.L_56 - .L_55)
.L_55:
        /*017c*/ 	.word	0x00000000
        /*0180*/ 	.short	0x0002
        /*0182*/ 	.short	0x0010
        /*0184*/ 	.byte	0x00, 0xf4, 0x21, 0x00


	//----- nvinfo : EIATTR_KPARAM_INFO
	.align		4
.L_56:
        /*0188*/ 	.byte	0x04, 0x17
        /*018a*/ 	.short	(.L_58 - .L_57)
.L_57:
        /*018c*/ 	.word	0x00000000
        /*0190*/ 	.short	0x0001
        /*0192*/ 	.short	0x0008
        /*0194*/ 	.byte	0x00, 0xf4, 0x21, 0x00


	//----- nvinfo : EIATTR_KPARAM_INFO
	.align		4
.L_58:
        /*0198*/ 	.byte	0x04, 0x17
        /*019a*/ 	.short	(.L_60 - .L_59)
.L_59:
        /*019c*/ 	.word	0x00000000
        /*01a0*/ 	.short	0x0000
        /*01a2*/ 	.short	0x0000
        /*01a4*/ 	.byte	0x00, 0xf4, 0x21, 0x00


	//----- nvinfo : EIATTR_SPARSE_MMA_MASK
	.align		4
.L_60:
        /*01a8*/ 	.byte	0x03, 0x50
        /*01aa*/ 	.short	0x0000


	//----- nvinfo : EIATTR_MAXREG_COUNT
	.align		4
        /*01ac*/ 	.byte	0x03, 0x1b
        /*01ae*/ 	.short	0x00ff


	//----- nvinfo : EIATTR_NUM_BARRIERS
	.align		4
        /*01b0*/ 	.byte	0x02, 0x4c
        /*01b2*/ 	.byte	0x01
	.zero		1


	//----- nvinfo : EIATTR_COOP_GROUP_MASK_REGIDS
	.align		4
        /*01b4*/ 	.byte	0x04, 0x29
        /*01b6*/ 	.short	(.L_62 - .L_61)


	//   ....[0]....
.L_61:
        /*01b8*/ 	.word	0xffffffff


	//   ....[1]....
        /*01bc*/ 	.word	0xffffffff


	//   ....[2]....
        /*01c0*/ 	.word	0xffffffff


	//   ....[3]....
        /*01c4*/ 	.word	0xffffffff


	//   ....[4]....
        /*01c8*/ 	.word	0xffffffff


	//   ....[5]....
        /*01cc*/ 	.word	0xffffffff


	//   ....[6]....
        /*01d0*/ 	.word	0xffffffff


	//   ....[7]....
        /*01d4*/ 	.word	0xffffffff


	//   ....[8]....
        /*01d8*/ 	.word	0xffffffff


	//   ....[9]....
        /*01dc*/ 	.word	0xffffffff


	//   ....[10]....
        /*01e0*/ 	.word	0xffffffff


	//   ....[11]....
        /*01e4*/ 	.word	0xffffffff


	//   ....[12]....
        /*01e8*/ 	.word	0xffffffff


	//   ....[13]....
        /*01ec*/ 	.word	0xffffffff


	//   ....[14]....
        /*01f0*/ 	.word	0xffffffff


	//   ....[15]....
        /*01f4*/ 	.word	0xffffffff


	//   ....[16]....
        /*01f8*/ 	.word	0xffffffff


	//   ....[17]....
        /*01fc*/ 	.word	0xffffffff


	//   ....[18]....
        /*0200*/ 	.word	0xffffffff


	//   ....[19]....
        /*0204*/ 	.word	0xffffffff


	//   ....[20]....
        /*0208*/ 	.word	0xffffffff


	//   ....[21]....
        /*020c*/ 	.word	0xffffffff


	//----- nvinfo : EIATTR_COOP_GROUP_INSTR_OFFSETS
	.align		4
.L_62:
        /*0210*/ 	.byte	0x04, 0x28
        /*0212*/ 	.short	(.L_64 - .L_63)


	//   ....[0]....
.L_63:
        /*0214*/ 	.word	0x00002cc0


	//   ....[1]....
        /*0218*/ 	.word	0x00002ce0


	//   ....[2]....
        /*021c*/ 	.word	0x00002cf0


	//   ....[3]....
        /*0220*/ 	.word	0x00002d00


	//   ....[4]....
        /*0224*/ 	.word	0x00002d40


	//   ....[5]....
        /*0228*/ 	.word	0x00002d70


	//   ....[6]....
        /*022c*/ 	.word	0x00002d80


	//   ....[7]....
        /*0230*/ 	.word	0x00002d90


	//   ....[8]....
        /*0234*/ 	.word	0x00002fe0


	//   ....[9]....
        /*0238*/ 	.word	0x00003000


	//   ....[10]....
        /*023c*/ 	.word	0x00003020


	//   ....[11]....
        /*0240*/ 	.word	0x00003250


	//   ....[12]....
        /*0244*/ 	.word	0x00003290


	//   ....[13]....
        /*0248*/ 	.word	0x000032e0


	//   ....[14]....
        /*024c*/ 	.word	0x000032f0


	//   ....[15]....
        /*0250*/ 	.word	0x00003360


	//   ....[16]....
        /*0254*/ 	.word	0x00003380


	//   ....[17]....
        /*0258*/ 	.word	0x000033d0


	//   ....[18]....
        /*025c*/ 	.word	0x00003430


	//   ....[19]....
        /*0260*/ 	.word	0x00003570


	//   ....[20]....
        /*0264*/ 	.word	0x00003590


	//   ....[21]....
        /*0268*/ 	.word	0x000035b0


	//----- nvinfo : EIATTR_VRC_CTA_INIT_COUNT
	.align		4
.L_64:
        /*026c*/ 	.byte	0x02, 0x4a
	.zero		1
	.zero		1


	//----- nvinfo : EIATTR_EXIT_INSTR_OFFSETS
	.align		4
        /*0270*/ 	.byte	0x04, 0x1c
        /*0272*/ 	.short	(.L_66 - .L_65)


	//   ....[0]....
.L_65:
        /*0274*/ 	.word	0x00005f10


	//   ....[1]....
        /*0278*/ 	.word	0x00005f40


	//----- nvinfo : EIATTR_REQNTID
	.align		4
.L_66:
        /*027c*/ 	.byte	0x04, 0x10
        /*027e*/ 	.short	(.L_68 - .L_67)
.L_67:
        /*0280*/ 	.word	0x00000100
        /*0284*/ 	.word	0x00000001
        /*0288*/ 	.word	0x00000001


	//----- nvinfo : EIATTR_CRS_STACK_SIZE
	.align		4
.L_68:
        /*028c*/ 	.byte	0x04, 0x1e
        /*028e*/ 	.short	(.L_70 - .L_69)
.L_69:
        /*0290*/ 	.word	0x00000000


	//----- nvinfo : EIATTR_CBANK_PARAM_SIZE
	.align		4
.L_70:
        /*0294*/ 	.byte	0x03, 0x19
        /*0296*/ 	.short	0x0088


	//----- nvinfo : EIATTR_PARAM_CBANK
	.align		4
        /*0298*/ 	.byte	0x04, 0x0a
        /*029a*/ 	.short	(.L_72 - .L_71)
	.align		4
.L_71:
        /*029c*/ 	.word	index@(.nv.constant0.attn_fwd)
        /*02a0*/ 	.short	0x0380
        /*02a2*/ 	.short	0x0088


	//----- nvinfo : EIATTR_SW_WAR
	.align		4
.L_72:
        /*02a4*/ 	.byte	0x04, 0x36
        /*02a6*/ 	.short	(.L_74 - .L_73)
.L_73:
        /*02a8*/ 	.word	0x00000008
.L_74:


//--------------------- .nv.compat                --------------------------
	.section	.nv.compat,"",@"SHT_CUDA_COMPAT_INFO"
	.align	4
        /*0000*/ 	.byte	0x02, 0x02, 0x02, 0x00, 0x02, 0x05, 0x05, 0x00, 0x02, 0x03, 0x00, 0x00, 0x02, 0x06, 0x01, 0x00


//--------------------- .nv.callgraph             --------------------------
	.section	.nv.callgraph,"",@"SHT_CUDA_CALLGRAPH"
	.align	4
	.sectionentsize	8
	.align		4
        /*0000*/ 	.word	0x00000000
	.align		4
        /*0004*/ 	.word	0xffffffff
	.align		4
        /*0008*/ 	.word	0x00000000
	.align		4
        /*000c*/ 	.word	0xfffffffe
	.align		4
        /*0010*/ 	.word	0x00000000
	.align		4
        /*0014*/ 	.word	0xfffffffd
	.align		4
        /*0018*/ 	.word	0x00000000
	.align		4
        /*001c*/ 	.word	0xfffffffc


//--------------------- .nv.constant4             --------------------------
	.section	.nv.constant4,"a",@progbits
	.align	8
	.align		8
.nv.constant4:
        /*0000*/ 	.dword	_$_str


//--------------------- .text.attn_fwd            --------------------------
	.section	.text.attn_fwd,"ax",@progbits
	.align	128
        .global         attn_fwd
        .type           attn_fwd,@function
        .size           attn_fwd,(.L_x_11 - attn_fwd)
        .other          attn_fwd,@"STO_CUDA_ENTRY STV_DEFAULT"
attn_fwd:
.text.attn_fwd:
[----:B------:R-:W0:Y:S01]  /*0000*/  LDC R1, c[0x0][0x37c] ;  /* 0x0000df00ff017b82 */ /* 0x000e220000000800 */
[----:B------:R-:W1:Y:S07]  /*0010*/  S2R R202, SR_CTAID.X ;  /* 0x0000000000ca7919 */ /* 0x000e6e0000002500 */
[----:B------:R-:W2:Y:S01]  /*0020*/  S2UR UR11, SR_CTAID.Y ;  /* 0x00000000000b79c3 */ /* 0x000ea20000002600 */
[----:B------:R-:W2:Y:S01]  /*0030*/  LDCU.64 UR4, c[0x0][0x3b0] ;  /* 0x00007600ff0477ac */ /* 0x000ea20008000a00 */
[----:B------:R-:W3:Y:S01]  /*0040*/  S2R R195, SR_TID.X ;  /* 0x0000000000c37919 */ /* 0x000ee20000002100 */
[----:B------:R-:W4:Y:S05]  /*0050*/  LDCU.64 UR12, c[0x0][0x358] ;  /* 0x00006b00ff0c77ac */ /* 0x000f2a0008000a00 */
[----:B------:R-:W5:Y:S08]  /*0060*/  LDC R29, c[0x0][0x3b8] ;  /* 0x0000ee00ff1d7b82 */ /* 0x000f700000000800 */
[----:B------:R-:W0:Y:S01]  /*0070*/  LDC.64 R26, c[0x0][0x380] ;  /* 0x0000e000ff1a7b82 */ /* 0x000e220000000a00 */
[----:B--2---:R-:W-:Y:S01]  /*0080*/  UIMAD UR4, UR11, UR4, URZ ;  /* 0x000000040b0472a4 */ /* 0x004fe2000f8e02ff */
[----:B-1----:R-:W-:Y:S01]  /*0090*/  IMAD.SHL.U32 R202, R202, 0x20, RZ ;  /* 0x00000020caca7824 */ /* 0x002fe200078e00ff */
[----:B---3--:R-:W-:-:S04]  /*00a0*/  SHF.R.U32.HI R0, RZ, 0x5, R195 ;  /* 0x00000005ff007819 */ /* 0x008fc800000116c3 */
[----:B------:R-:W-:Y:S02]  /*00b0*/  LOP3.LUT R207, R202, 0x1f, R195, 0xf8, !PT ;  /* 0x0000001fcacf7812 */ /* 0x000fe400078ef8c3 */
[----:B------:R-:W-:-:S03]  /*00c0*/  SGXT.U32 R0, R0, 0x3 ;  /* 0x000000030000781a */ /* 0x000fc60000000000 */
[----:B------:R-:W-:Y:S01]  /*00d0*/  IMAD R3, R207, UR5, RZ ;  /* 0x00000005cf037c24 */ /* 0x000fe2000f8e02ff */
[----:B------:R-:W-:Y:S01]  /*00e0*/  USHF.R.S32.HI UR5, URZ, 0x1f, UR4 ;  /* 0x0000001fff057899 */ /* 0x000fe20008011404 */
[----:B-----5:R-:W-:-:S03]  /*00f0*/  IMAD R0, R0, R29, RZ ;  /* 0x0000001d00007224 */ /* 0x020fc600078e02ff */
[----:B0-----:R-:W-:Y:S01]  /*0100*/  IADD3 R25, P0, P1, R3, UR4, R26 ;  /* 0x0000000403197c10 */ /* 0x001fe2000f91e01a */
[----:B------:R-:W-:Y:S01]  /*0110*/  IMAD R5, R29, 0x8, R0 ;  /* 0x000000081d057824 */ /* 0x000fe200078e0200 */
[----:B------:R-:W-:-:S03]  /*0120*/  SHF.R.S32.HI R2, RZ, 0x1f, R3 ;  /* 0x0000001fff027819 */ /* 0x000fc60000011403 */
[----:B------:R-:W-:Y:S01]  /*0130*/  IMAD R7, R29, 0x8, R5 ;  /* 0x000000081d077824 */ /* 0x000fe200078e0205 */
[----:B------:R-:W-:Y:S02]  /*0140*/  IADD3.X R27, PT, PT, R2, UR5, R27, P0, P1 ;  /* 0x00000005021b7c10 */ /* 0x000fe400087e241b */
[CC--:B------:R-:W-:Y:S02]  /*0150*/  IADD3 R2, P0, PT, R0.reuse, R25.reuse, RZ ;  /* 0x0000001900027210 */ /* 0x0c0fe40007f1e0ff */
[----:B------:R-:W-:Y:S02]  /*0160*/  IADD3 R4, P1, PT, R5, R25, RZ ;  /* 0x0000001905047210 */ /* 0x000fe40007f3e0ff */
[----:B------:R-:W-:Y:S01]  /*0170*/  LEA.HI.X.SX32 R3, R0, R27, 0x1, P0 ;  /* 0x0000001b00037211 */ /* 0x000fe200000f0eff */
[----:B------:R-:W-:Y:S01]  /*0180*/  IMAD R0, R29, 0x8, R7 ;  /* 0x000000081d007824 */ /* 0x000fe200078e0207 */
[----:B------:R-:W-:Y:S02]  /*0190*/  IADD3 R6, P0, PT, R7, R25, RZ ;  /* 0x0000001907067210 */ /* 0x000fe40007f1e0ff */
[-C--:B------:R-:W-:Y:S01]  /*01a0*/  LEA.HI.X.SX32 R5, R5, R27.reuse, 0x1, P1 ;  /* 0x0000001b05057211 */ /* 0x080fe200008f0eff */
[----:B----4-:R0:W2:Y:S01]  /*01b0*/  LDG.E.U8 R15, desc[UR12][R2.64] ;  /* 0x0000000c020f7981 */ /* 0x0100a2000c1e1100 */
[----:B------:R-:W-:Y:S01]  /*01c0*/  LEA.HI.X.SX32 R7, R7, R27, 0x1, P0 ;  /* 0x0000001b07077211 */ /* 0x000fe200000f0eff */
[C---:B------:R-:W-:Y:S01]  /*01d0*/  IMAD R11, R29.reuse, 0x8, R0 ;  /* 0x000000081d0b7824 */ /* 0x040fe200078e0200 */
[C---:B------:R-:W-:Y:S01]  /*01e0*/  IADD3 R8, P0, PT, R0.reuse, R25, RZ ;  /* 0x0000001900087210 */ /* 0x040fe20007f1e0ff */
[----:B------:R1:W2:Y:S03]  /*01f0*/  LDG.E.U8 R16, desc[UR12][R4.64] ;  /* 0x0000000c04107981 */ /* 0x0002a6000c1e1100 */
[----:B------:R-:W-:Y:S01]  /*0200*/  LEA.HI.X.SX32 R9, R0, R27, 0x1, P0 ;  /* 0x0000001b00097211 */ /* 0x000fe200000f0eff */
[----:B------:R-:W-:Y:S01]  /*0210*/  IMAD R0, R29, 0x8, R11 ;  /* 0x000000081d007824 */ /* 0x000fe200078e020b */
[----:B------:R-:W-:Y:S01]  /*0220*/  IADD3 R10, P0, PT, R11, R25, RZ ;  /* 0x000000190b0a7210 */ /* 0x000fe20007f1e0ff */
[----:B------:R-:W3:Y:S02]  /*0230*/  LDG.E.U8 R17, desc[UR12][R6.64] ;  /* 0x0000000c06117981 */ /* 0x000ee4000c1e1100 */
[----:B------:R-:W-:Y:S01]  /*0240*/  IMAD R13, R29, 0x8, R0 ;  /* 0x000000081d0d7824 */ /* 0x000fe200078e0200 */
[----:B------:R-:W-:Y:S01]  /*0250*/  LEA.HI.X.SX32 R11, R11, R27, 0x1, P0 ;  /* 0x0000001b0b0b7211 */ /* 0x000fe200000f0eff */
[----:B------:R4:W3:Y:S01]  /*0260*/  LDG.E.U8 R18, desc[UR12][R8.64] ;  /* 0x0000000c08127981 */ /* 0x0008e2000c1e1100 */
[CC--:B0-----:R-:W-:Y:S01]  /*0270*/  IADD3 R2, P0, PT, R0.reuse, R25.reuse, RZ ;  /* 0x0000001900027210 */ /* 0x0c1fe20007f1e0ff */
[----:B------:R-:W-:Y:S01]  /*0280*/  IMAD R14, R29, 0x8, R13 ;  /* 0x000000081d0e7824 */ /* 0x000fe200078e020d */
[----:B------:R-:W-:Y:S01]  /*0290*/  IADD3 R12, P1, PT, R13, R25, RZ ;  /* 0x000000190d0c7210 */ /* 0x000fe20007f3e0ff */
[----:B------:R0:W5:Y:S01]  /*02a0*/  LDG.E.U8 R19, desc[UR12][R10.64] ;  /* 0x0000000c0a137981 */ /* 0x000162000c1e1100 */
[----:B------:R-:W-:Y:S01]  /*02b0*/  LEA.HI.X.SX32 R3, R0, R27, 0x1, P0 ;  /* 0x0000001b00037211 */ /* 0x000fe200000f0eff */
[----:B------:R-:W-:Y:S01]  /*02c0*/  IMAD R0, R29, 0x8, R14 ;  /* 0x000000081d007824 */ /* 0x000fe200078e020e */
[----:B-1----:R-:W-:-:S02]  /*02d0*/  IADD3 R4, P0, PT, R14, R25, RZ ;  /* 0x000000190e047210 */ /* 0x002fc40007f1e0ff */
[-C--:B------:R-:W-:Y:S01]  /*02e0*/  LEA.HI.X.SX32 R13, R13, R27.reuse, 0x1, P1 ;  /* 0x0000001b0d0d7211 */ /* 0x080fe200008f0eff */
[----:B------:R1:W5:Y:S01]  /*02f0*/  LDG.E.U8 R20, desc[UR12][R2.64] ;  /* 0x0000000c02147981 */ /* 0x000362000c1e1100 */
[----:B------:R-:W-:Y:S01]  /*0300*/  LEA.HI.X.SX32 R5, R14, R27, 0x1, P0 ;  /* 0x0000001b0e057211 */ /* 0x000fe200000f0eff */
[C---:B----4-:R-:W-:Y:S01]  /*0310*/  IMAD R9, R29.reuse, 0x8, R0 ;  /* 0x000000081d097824 */ /* 0x050fe200078e0200 */
[C---:B------:R-:W-:Y:S01]  /*0320*/  IADD3 R6, P0, PT, R0.reuse, R25, RZ ;  /* 0x0000001900067210 */ /* 0x040fe20007f1e0ff */
[----:B------:R4:W5:Y:S03]  /*0330*/  LDG.E.U8 R21, desc[UR12][R12.64] ;  /* 0x0000000c0c157981 */ /* 0x000966000c1e1100 */
[----:B------:R-:W-:Y:S01]  /*0340*/  LEA.HI.X.SX32 R7, R0, R27, 0x1, P0 ;  /* 0x0000001b00077211 */ /* 0x000fe200000f0eff */
[----:B------:R-:W-:Y:S01]  /*0350*/  IMAD R0, R29, 0x8, R9 ;  /* 0x000000081d007824 */ /* 0x000fe200078e0209 */
[-C--:B------:R-:W-:Y:S01]  /*0360*/  IADD3 R8, P0, PT, R9, R25.reuse, RZ ;  /* 0x0000001909087210 */ /* 0x080fe20007f1e0ff */
[----:B------:R4:W5:Y:S02]  /*0370*/  LDG.E.U8 R22, desc[UR12][R4.64] ;  /* 0x0000000c04167981 */ /* 0x000964000c1e1100 */
[----:B------:R-:W-:Y:S01]  /*0380*/  IMAD R14, R29, 0x8, R0 ;  /* 0x000000081d0e7824 */ /* 0x000fe200078e0200 */
[----:B0-----:R-:W-:Y:S01]  /*0390*/  IADD3 R10, P1, PT, R0, R25, RZ ;  /* 0x00000019000a7210 */ /* 0x001fe20007f3e0ff */
[----:B------:R0:W5:Y:S01]  /*03a0*/  LDG.E.U8 R23, desc[UR12][R6.64] ;  /* 0x0000000c06177981 */ /* 0x000162000c1e1100 */
[----:B------:R-:W-:-:S02]  /*03b0*/  LEA.HI.X.SX32 R9, R9, R27, 0x1, P0 ;  /* 0x0000001b09097211 */ /* 0x000fc400000f0eff */
[----:B------:R-:W-:Y:S01]  /*03c0*/  LEA.HI.X.SX32 R11, R0, R27, 0x1, P1 ;  /* 0x0000001b000b7211 */ /* 0x000fe200008f0eff */
[C---:B------:R-:W-:Y:S01]  /*03d0*/  IMAD R0, R29.reuse, 0x8, R14 ;  /* 0x000000081d007824 */ /* 0x040fe200078e020e */
[C---:B-1----:R-:W-:Y:S01]  /*03e0*/  IADD3 R2, P0, PT, R14.reuse, R25, RZ ;  /* 0x000000190e027210 */ /* 0x042fe20007f1e0ff */
[----:B------:R1:W5:Y:S02]  /*03f0*/  LDG.E.U8 R24, desc[UR12][R8.64] ;  /* 0x0000000c08187981 */ /* 0x000364000c1e1100 */
[C---:B----4-:R-:W-:Y:S01]  /*0400*/  IMAD R13, R29.reuse, 0x8, R0 ;  /* 0x000000081d0d7824 */ /* 0x050fe200078e0200 */
[----:B------:R-:W-:Y:S01]  /*0410*/  LEA.HI.X.SX32 R3, R14, R27, 0x1, P0 ;  /* 0x0000001b0e037211 */ /* 0x000fe200000f0eff */
[----:B------:R4:W5:Y:S01]  /*0420*/  LDG.E.U8 R10, desc[UR12][R10.64] ;  /* 0x0000000c0a0a7981 */ /* 0x000962000c1e1100 */
[----:B------:R-:W-:Y:S01]  /*0430*/  IADD3 R4, P0, PT, R0, R25, RZ ;  /* 0x0000001900047210 */ /* 0x000fe20007f1e0ff */
[----:B------:R-:W-:-:S03]  /*0440*/  IMAD R14, R29, 0x8, R13 ;  /* 0x000000081d0e7824 */ /* 0x000fc600078e020d */
[----:B------:R-:W-:Y:S01]  /*0450*/  LEA.HI.X.SX32 R5, R0, R27, 0x1, P0 ;  /* 0x0000001b00057211 */ /* 0x000fe200000f0eff */
[----:B------:R-:W-:Y:S01]  /*0460*/  IMAD R0, R29, 0x8, R14 ;  /* 0x000000081d007824 */ /* 0x000fe200078e020e */
[CC--:B0-----:R-:W-:Y:S01]  /*0470*/  IADD3 R6, P0, PT, R13.reuse, R25.reuse, RZ ;  /* 0x000000190d067210 */ /* 0x0c1fe20007f1e0ff */
[----:B------:R0:W5:Y:S01]  /*0480*/  LDG.E.U8 R3, desc[UR12][R2.64] ;  /* 0x0000000c02037981 */ /* 0x000162000c1e1100 */
[----:B------:R-:W-:Y:S02]  /*0490*/  IADD3 R12, P1, PT, R14, R25, RZ ;  /* 0x000000190e0c7210 */ /* 0x000fe40007f3e0ff */
[----:B------:R-:W-:Y:S01]  /*04a0*/  LEA.HI.X.SX32 R7, R13, R27, 0x1, P0 ;  /* 0x0000001b0d077211 */ /* 0x000fe200000f0eff */
[----:B------:R0:W5:Y:S01]  /*04b0*/  LDG.E.U8 R4, desc[UR12][R4.64] ;  /* 0x0000000c04047981 */ /* 0x000162000c1e1100 */
[----:B-1----:R-:W-:Y:S02]  /*04c0*/  IADD3 R8, P0, PT, R0, R25, RZ ;  /* 0x0000001900087210 */ /* 0x002fe40007f1e0ff */
[----:B------:R-:W-:-:S02]  /*04d0*/  LEA.HI.X.SX32 R13, R14, R27, 0x1, P1 ;  /* 0x0000001b0e0d7211 */ /* 0x000fc400008f0eff */
[----:B------:R-:W-:Y:S01]  /*04e0*/  LEA.HI.X.SX32 R9, R0, R27, 0x1, P0 ;  /* 0x0000001b00097211 */ /* 0x000fe200000f0eff */
[----:B------:R1:W5:Y:S04]  /*04f0*/  LDG.E.U8 R7, desc[UR12][R6.64] ;  /* 0x0000000c06077981 */ /* 0x000368000c1e1100 */
[----:B------:R-:W5:Y:S04]  /*0500*/  LDG.E.U8 R12, desc[UR12][R12.64] ;  /* 0x0000000c0c0c7981 */ /* 0x000f68000c1e1100 */
[----:B------:R-:W5:Y:S01]  /*0510*/  LDG.E.U8 R9, desc[UR12][R8.64] ;  /* 0x0000000c08097981 */ /* 0x000f62000c1e1100 */
[----:B------:R-:W0:Y:S01]  /*0520*/  S2UR UR7, SR_CgaCtaId ;  /* 0x00000000000779c3 */ /* 0x000e220000008800 */
[C---:B------:R-:W-:Y:S01]  /*0530*/  LOP3.LUT R0, R195.reuse, 0xc0, RZ, 0xc0, !PT ;  /* 0x000000c0c3007812 */ /* 0x040fe200078ec0ff */
[----:B------:R-:W-:Y:S01]  /*0540*/  VIADD R206, R202, 0x20 ;  /* 0x00000020cace7836 */ /* 0x000fe20000000000 */
[----:B------:R-:W-:Y:S01]  /*0550*/  UMOV UR4, 0x400 ;  /* 0x0000040000047882 */ /* 0x000fe20000000000 */
[----:B----4-:R-:W-:Y:S01]  /*0560*/  IMAD.SHL.U32 R11, R195, 0x2, RZ ;  /* 0x00000002c30b7824 */ /* 0x010fe200078e00ff */
[----:B------:R-:W-:-:S02]  /*0570*/  SHF.R.U32.HI R0, RZ, 0x2, R0 ;  /* 0x00000002ff007819 */ /* 0x000fc40000011600 */
[----:B------:R-:W-:Y:S02]  /*0580*/  ISETP.GE.AND P0, PT, R206, 0x1, PT ;  /* 0x00000001ce00780c */ /* 0x000fe40003f06270 */
[----:B------:R-:W-:Y:S01]  /*0590*/  LOP3.LUT R0, R0, 0x1fe, R11, 0x78, !PT ;  /* 0x000001fe00007812 */ /* 0x000fe200078e780b */
[----:B0-----:R-:W-:Y:S01]  /*05a0*/  ULEA UR7, UR7, UR4, 0x18 ;  /* 0x0000000407077291 */ /* 0x001fe2000f8ec0ff */
[----:B------:R-:W-:Y:S01]  /*05b0*/  IMAD.MOV.U32 R212, RZ, RZ, -0x800000 ;  /* 0xff800000ffd47424 */ /* 0x000fe200078e00ff */
[----:B------:R-:W-:Y:S01]  /*05c0*/  CS2R R72, SRZ ;  /* 0x0000000000487805 */ /* 0x000fe2000001ff00 */
[----:B------:R-:W-:Y:S01]  /*05d0*/  IMAD.MOV.U32 R213, RZ, RZ, -0x800000 ;  /* 0xff800000ffd57424 */ /* 0x000fe200078e00ff */
[----:B------:R-:W-:Y:S01]  /*05e0*/  CS2R R74, SRZ ;  /* 0x00000000004a7805 */ /* 0x000fe2000001ff00 */
[----:B------:R-:W-:Y:S01]  /*05f0*/  IMAD.MOV.U32 R210, RZ, RZ, -0x800000 ;  /* 0xff800000ffd27424 */ /* 0x000fe200078e00ff */
[----:B------:R-:W-:Y:S01]  /*0600*/  CS2R R76, SRZ ;  /* 0x00000000004c7805 */ /* 0x000fe2000001ff00 */
[----:B------:R-:W-:Y:S01]  /*0610*/  IMAD.MOV.U32 R211, RZ, RZ, -0x800000 ;  /* 0xff800000ffd37424 */ /* 0x000fe200078e00ff */
[----:B------:R-:W-:Y:S01]  /*0620*/  CS2R R78, SRZ ;  /* 0x00000000004e7805 */ /* 0x000fe2000001ff00 */
[----:B------:R-:W-:Y:S01]  /*0630*/  IMAD.MOV.U32 R216, RZ, RZ, 0x3f800000 ;  /* 0x3f800000ffd87424 */ /* 0x000fe200078e00ff */
[----:B------:R-:W-:Y:S01]  /*0640*/  CS2R R80, SRZ ;  /* 0x0000000000507805 */ /* 0x000fe2000001ff00 */
[----:B------:R-:W-:Y:S01]  /*0650*/  IMAD.MOV.U32 R217, RZ, RZ, 0x3f800000 ;  /* 0x3f800000ffd97424 */ /* 0x000fe200078e00ff */
[----:B------:R-:W-:Y:S01]  /*0660*/  CS2R R82, SRZ ;  /* 0x0000000000527805 */ /* 0x000fe2000001ff00 */
[----:B------:R-:W-:Y:S01]  /*0670*/  IMAD.MOV.U32 R214, RZ, RZ, 0x3f800000 ;  /* 0x3f800000ffd67424 */ /* 0x000fe200078e00ff */
[----:B------:R-:W-:Y:S01]  /*0680*/  CS2R R84, SRZ ;  /* 0x0000000000547805 */ /* 0x000fe2000001ff00 */
[----:B------:R-:W-:Y:S01]  /*0690*/  IMAD.MOV.U32 R215, RZ, RZ, 0x3f800000 ;  /* 0x3f800000ffd77424 */ /* 0x000fe200078e00ff */
[----:B------:R-:W-:Y:S01]  /*06a0*/  CS2R R86, SRZ ;  /* 0x0000000000567805 */ /* 0x000fe2000001ff00 */
[----:B--2---:R-:W-:-:S05]  /*06b0*/  IMAD R15, R16, 0x100, R15 ;  /* 0x00000100100f7824 */ /* 0x004fca00078e020f */
[----:B------:R-:W-:Y:S01]  /*06c0*/  F2FP.F16.E4M3.UNPACK_B R15, R15 ;  /* 0x0000000fff0f723e */ /* 0x000fe200020006ff */
[----:B---3--:R-:W-:-:S03]  /*06d0*/  IMAD R17, R18, 0x100, R17 ;  /* 0x0000010012117824 */ /* 0x008fc600078e0211 */
[----:B------:R-:W-:Y:S02]  /*06e0*/  PRMT R2, R15, 0x7632, R2 ;  /* 0x000076320f027816 */ /* 0x000fe40000000002 */
[----:B------:R-:W-:Y:S01]  /*06f0*/  F2FP.F16.E4M3.UNPACK_B R17, R17 ;  /* 0x00000011ff11723e */ /* 0x000fe200020006ff */
[----:B-----5:R-:W-:-:S03]  /*0700*/  IMAD R19, R20, 0x100, R19 ;  /* 0x0000010014137824 */ /* 0x020fc600078e0213 */
[----:B------:R-:W-:Y:S02]  /*0710*/  PRMT R5, R17, 0x7632, R5 ;  /* 0x0000763211057816 */ /* 0x000fe40000000005 */
[----:B------:R-:W-:Y:S01]  /*0720*/  F2FP.F16.E4M3.UNPACK_B R19, R19 ;  /* 0x00000013ff13723e */ /* 0x000fe200020006ff */
[----:B------:R-:W-:-:S03]  /*0730*/  IMAD R21, R22, 0x100, R21 ;  /* 0x0000010016157824 */ /* 0x000fc600078e0215 */
[----:B-1----:R-:W-:Y:S01]  /*0740*/  PRMT R6, R19, 0x7632, R6 ;  /* 0x0000763213067816 */ /* 0x002fe20000000006 */
[----:B------:R0:W-:Y:S01]  /*0750*/  STS.U16 [R0+UR7+0x200], R2 ;  /* 0x0002000200007988 */ /* 0x0001e20008000407 */
[----:B------:R-:W-:Y:S01]  /*0760*/  F2FP.F16.E4M3.UNPACK_B R21, R21 ;  /* 0x00000015ff15723e */ /* 0x000fe200020006ff */
[----:B------:R-:W-:Y:S02]  /*0770*/  IMAD R23, R24, 0x100, R23 ;  /* 0x0000010018177824 */ /* 0x000fe400078e0217 */
[----:B------:R1:W-:Y:S03]  /*0780*/  STS.U16 [R0+UR7+0x600], R5 ;  /* 0x0006000500007988 */ /* 0x0003e60008000407 */
[----:B------:R-:W-:Y:S01]  /*0790*/  F2FP.F16.E4M3.UNPACK_B R23, R23 ;  /* 0x00000017ff17723e */ /* 0x000fe200020006ff */
[----:B------:R-:W-:Y:S01]  /*07a0*/  IMAD R3, R3, 0x100, R10 ;  /* 0x0000010003037824 */ /* 0x000fe200078e020a */
[----:B------:R2:W-:Y:S04]  /*07b0*/  STS.U16 [R0+UR7+0xa00], R6 ;  /* 0x000a000600007988 */ /* 0x0005e80008000407 */
[----:B------:R-:W-:Y:S01]  /*07c0*/  F2FP.F16.E4M3.UNPACK_B R3, R3 ;  /* 0x00000003ff03723e */ /* 0x000fe200020006ff */
[----:B------:R-:W-:-:S02]  /*07d0*/  IMAD R4, R7, 0x100, R4 ;  /* 0x0000010007047824 */ /* 0x000fc400078e0204 */
[----:B------:R-:W-:-:S03]  /*07e0*/  IMAD R9, R9, 0x100, R12 ;  /* 0x0000010009097824 */ /* 0x000fc600078e020c */
[----:B------:R-:W-:Y:S02]  /*07f0*/  F2FP.F16.E4M3.UNPACK_B R4, R4 ;  /* 0x00000004ff04723e */ /* 0x000fe400020006ff */
[----:B------:R-:W-:Y:S02]  /*0800*/  F2FP.F16.E4M3.UNPACK_B R9, R9 ;  /* 0x00000009ff09723e */ /* 0x000fe400020006ff */
[----:B------:R-:W-:Y:S02]  /*0810*/  PRMT R8, R21, 0x7632, R8 ;  /* 0x0000763215087816 */ /* 0x000fe40000000008 */
[----:B0-----:R-:W-:Y:S02]  /*0820*/  PRMT R2, R23, 0x7632, R2 ;  /* 0x0000763217027816 */ /* 0x001fe40000000002 */
[----:B-1----:R-:W-:Y:S02]  /*0830*/  PRMT R5, R3, 0x7632, R5 ;  /* 0x0000763203057816 */ /* 0x002fe40000000005 */
[----:B--2---:R-:W-:-:S02]  /*0840*/  PRMT R6, R4, 0x7632, R6 ;  /* 0x0000763204067816 */ /* 0x004fc40000000006 */
[----:B------:R-:W-:Y:S01]  /*0850*/  PRMT R7, R9, 0x7632, R7 ;  /* 0x0000763209077816 */ /* 0x000fe20000000007 */
[----:B------:R-:W-:Y:S04]  /*0860*/  STS.U16 [R0+UR7], R15 ;  /* 0x0000000f00007988 */ /* 0x000fe80008000407 */
[----:B------:R-:W-:Y:S04]  /*0870*/  STS.U16 [R0+UR7+0x400], R17 ;  /* 0x0004001100007988 */ /* 0x000fe80008000407 */
[----:B------:R-:W-:Y:S04]  /*0880*/  STS.U16 [R0+UR7+0x800], R19 ;  /* 0x0008001300007988 */ /* 0x000fe80008000407 */
[----:B------:R-:W-:Y:S04]  /*0890*/  STS.U16 [R0+UR7+0xc00], R21 ;  /* 0x000c001500007988 */ /* 0x000fe80008000407 */
[----:B------:R-:W-:Y:S04]  /*08a0*/  STS.U16 [R0+UR7+0xe00], R8 ;  /* 0x000e000800007988 */ /* 0x000fe80008000407 */
[----:B------:R-:W-:Y:S04]  /*08b0*/  STS.U16 [R0+UR7+0x1000], R23 ;  /* 0x0010001700007988 */ /* 0x000fe80008000407 */
[----:B------:R0:W-:Y:S04]  /*08c0*/  STS.U16 [R0+UR7+0x1200], R2 ;  /* 0x0012000200007988 */ /* 0x0001e80008000407 */
[----:B------:R-:W-:Y:S04]  /*08d0*/  STS.U16 [R0+UR7+0x1400], R3 ;  /* 0x0014000300007988 */ /* 0x000fe80008000407 */
[----:B------:R-:W-:Y:S01]  /*08e0*/  STS.U16 [R0+UR7+0x1600], R5 ;  /* 0x0016000500007988 */ /* 0x000fe20008000407 */
[----:B0-----:R-:W-:-:S03]  /*08f0*/  LOP3.LUT R2, R195, 0x3f, RZ, 0xc0, !PT ;  /* 0x0000003fc3027812 */ /* 0x001fc600078ec0ff */
[----:B------:R-:W-:Y:S04]  /*0900*/  STS.U16 [R0+UR7+0x1800], R4 ;  /* 0x0018000400007988 */ /* 0x000fe80008000407 */
[----:B------:R-:W-:Y:S04]  /*0910*/  STS.U16 [R0+UR7+0x1a00], R6 ;  /* 0x001a000600007988 */ /* 0x000fe80008000407 */
[----:B------:R-:W-:Y:S04]  /*0920*/  STS.U16 [R0+UR7+0x1c00], R9 ;  /* 0x001c000900007988 */ /* 0x000fe80008000407 */
[----:B------:R0:W-:Y:S02]  /*0930*/  STS.U16 [R0+UR7+0x1e00], R7 ;  /* 0x001e000700007988 */ /* 0x0001e40008000407 */
[----:B0-----:R-:W-:Y:S01]  /*0940*/  LOP3.LUT R0, R195, 0x3, RZ, 0xc0, !PT ;  /* 0x00000003c3007812 */ /* 0x001fe200078ec0ff */
[----:B------:R-:W-:Y:S06]  /*0950*/  @!P0 BRA `(.L_x_0) ;  /* 0x0000003c00d08947 */ /* 0x000fec0003800000 */
[----:B------:R-:W0:Y:S01]  /*0960*/  LDC.64 R122, c[0x0][0x3c0] ;  /* 0x0000f000ff7a7b82 */ /* 0x000e220000000a00 */
[--C-:B------:R-:W-:Y:S01]  /*0970*/  SHF.R.U32.HI R4, RZ, 0x7, R195.reuse ;  /* 0x00000007ff047819 */ /* 0x100fe200000116c3 */
[----:B------:R-:W-:Y:S01]  /*0980*/  IMAD.SHL.U32 R196, R0, 0x2, RZ ;  /* 0x0000000200c47824 */ /* 0x000fe200078e00ff */
[----:B------:R-:W-:Y:S01]  /*0990*/  SHF.R.U32.HI R3, RZ, 0x2, R195 ;  /* 0x00000002ff037819 */ /* 0x000fe200000116c3 */
[C---:B------:R-:W-:Y:S01]  /*09a0*/  IMAD.SHL.U32 R5, R195.reuse, 0x80, RZ ;  /* 0x00000080c3057824 */ /* 0x040fe200078e00ff */
[----:B------:R-:W-:Y:S01]  /*09b0*/  SGXT.U32 R4, R4, 0x1 ;  /* 0x000000010404781a */ /* 0x000fe20000000000 */
[----:B------:R-:W-:Y:S01]  /*09c0*/  IMAD.SHL.U32 R46, R195, 0x8, RZ ;  /* 0x00000008c32e7824 */ /* 0x000fe200078e00ff */
[----:B------:R-:W-:Y:S01]  /*09d0*/  SGXT.U32 R3, R3, 0x3 ;  /* 0x000000030303781a */ /* 0x000fe20000000000 */
[----:B------:R-:W1:Y:S01]  /*09e0*/  LDC R66, c[0x0][0x3d8] ;  /* 0x0000f600ff427b82 */ /* 0x000e620000000800 */
[----:B------:R-:W-:Y:S01]  /*09f0*/  LOP3.LUT R28, R195, 0x7, RZ, 0xc0, !PT ;  /* 0x00000007c31c7812 */ /* 0x000fe200078ec0ff */
[----:B------:R-:W2:Y:S01]  /*0a00*/  LDCU UR6, c[0x0][0x3c8] ;  /* 0x00007900ff0677ac */ /* 0x000ea20008000800 */
[----:B------:R-:W-:Y:S01]  /*0a10*/  LOP3.LUT R205, R3, R202, RZ, 0xfc, !PT ;  /* 0x000000ca03cd7212 */ /* 0x000fe200078efcff */
[----:B------:R-:W-:Y:S01]  /*0a20*/  IMAD.MOV.U32 R209, RZ, RZ, -0x800000 ;  /* 0xff800000ffd17424 */ /* 0x000fe200078e00ff */
[C-C-:B------:R-:W-:Y:S01]  /*0a30*/  LOP3.LUT R204, R202.reuse, 0x8, R3.reuse, 0xfe, !PT ;  /* 0x00000008cacc7812 */ /* 0x140fe200078efe03 */
[----:B------:R-:W3:Y:S01]  /*0a40*/  LDCU.64 UR8, c[0x0][0x388] ;  /* 0x00007100ff0877ac */ /* 0x000ee20008000a00 */
[C-C-:B------:R-:W-:Y:S01]  /*0a50*/  LOP3.LUT R203, R202.reuse, 0x10, R3.reuse, 0xfe, !PT ;  /* 0x00000010cacb7812 */ /* 0x140fe200078efe03 */
[----:B------:R-:W4:Y:S01]  /*0a60*/  LDC.64 R62, c[0x0][0x390] ;  /* 0x0000e400ff3e7b82 */ /* 0x000f220000000a00 */
[----:B------:R-:W-:Y:S01]  /*0a70*/  LOP3.LUT R202, R202, 0x18, R3, 0xfe, !PT ;  /* 0x00000018caca7812 */ /* 0x000fe200078efe03 */
[----:B------:R-:W5:Y:S01]  /*0a80*/  LDCU.64 UR4, c[0x0][0x3d0] ;  /* 0x00007a00ff0477ac */ /* 0x000f620008000a00 */
[----:B------:R-:W-:Y:S01]  /*0a90*/  LOP3.LUT R3, R195, 0xe0, RZ, 0xc0, !PT ;  /* 0x000000e0c3037812 */ /* 0x000fe200078ec0ff */
[----:B------:R-:W-:Y:S01]  /*0aa0*/  IMAD.MOV.U32 R208, RZ, RZ, -0x800000 ;  /* 0xff800000ffd07424 */ /* 0x000fe200078e00ff */
[----:B------:R-:W-:Y:S01]  /*0ab0*/  LEA R42, R28, UR7, 0x6 ;  /* 0x000000071c2a7c11 */ /* 0x000fe2000f8e30ff */
[----:B------:R-:W-:Y:S01]  /*0ac0*/  IMAD.MOV.U32 R147, RZ, RZ, -0x800000 ;  /* 0xff800000ff937424 */ /* 0x000fe200078e00ff */
[----:B------:R-:W-:Y:S01]  /*0ad0*/  ISETP.NE.U32.AND P0, PT, R0, RZ, PT ;  /* 0x000000ff0000720c */ /* 0x000fe20003f05070 */
[----:B0-----:R-:W-:Y:S01]  /*0ae0*/  IMAD R4, R4, R123, RZ ;  /* 0x0000007b04047224 */ /* 0x001fe200078e02ff */
[----:B------:R-:W-:Y:S01]  /*0af0*/  LEA.HI R196, R3, R196, RZ, 0x1e ;  /* 0x000000c403c47211 */ /* 0x000fe200078ff0ff */
[----:B------:R-:W-:Y:S01]  /*0b00*/  IMAD.SHL.U32 R0, R195, 0x40, RZ ;  /* 0x00000040c3007824 */ /* 0x000fe200078e00ff */
[----:B------:R-:W-:Y:S01]  /*0b10*/  LOP3.LUT R5, R5, 0x200, RZ, 0xc0, !PT ;  /* 0x0000020005057812 */ /* 0x000fe200078ec0ff */
[----:B------:R-:W-:Y:S01]  /*0b20*/  IMAD R6, R123, 0x2, R4 ;  /* 0x000000027b067824 */ /* 0x000fe200078e0204 */
[----:B------:R-:W-:Y:S01]  /*0b30*/  LOP3.LUT R197, R46, 0x30, R11, 0x48, !PT ;  /* 0x000000302ec57812 */ /* 0x000fe200078e480b */
[----:B------:R-:W-:Y:S01]  /*0b40*/  IMAD R48, R3, 0x10, R42 ;  /* 0x0000001003307824 */ /* 0x000fe200078e022a */
[----:B------:R-:W-:Y:S01]  /*0b50*/  LOP3.LUT R5, R5, 0x40, R0, 0xf8, !PT ;  /* 0x0000004005057812 */ /* 0x000fe200078ef800 */
[----:B------:R-:W-:Y:S01]  /*0b60*/  IMAD R8, R123, 0x2, R6 ;  /* 0x000000027b087824 */ /* 0x000fe200078e0206 */
[----:B------:R-:W-:Y:S01]  /*0b70*/  CS2R R72, SRZ ;  /* 0x0000000000487805 */ /* 0x000fe2000001ff00 */
[----:B------:R-:W-:Y:S01]  /*0b80*/  IMAD R3, R3, 0x2, R28 ;  /* 0x0000000203037824 */ /* 0x000fe200078e021c */
[----:B------:R-:W-:Y:S01]  /*0b90*/  CS2R R74, SRZ ;  /* 0x00000000004a7805 */ /* 0x000fe2000001ff00 */
[----:B------:R-:W-:Y:S01]  /*0ba0*/  IMAD R10, R123, 0x2, R8 ;  /* 0x000000027b0a7824 */ /* 0x000fe200078e0208 */
[----:B-----5:R-:W-:Y:S01]  /*0bb0*/  UIMAD UR4, UR11, UR4, URZ ;  /* 0x000000040b0472a4 */ /* 0x020fe2000f8e02ff */
[----:B------:R-:W-:Y:S01]  /*0bc0*/  IMAD.SHL.U32 R0, R3, 0x10, RZ ;  /* 0x0000001003007824 */ /* 0x000fe200078e00ff */
[----:B------:R-:W-:Y:S01]  /*0bd0*/  SHF.R.S32.HI R3, RZ, 0x1, R195 ;  /* 0x00000001ff037819 */ /* 0x000fe200000114c3 */
[----:B------:R-:W-:Y:S01]  /*0be0*/  IMAD R12, R123, 0x2, R10 ;  /* 0x000000027b0c7824 */ /* 0x000fe200078e020a */
[----:B------:R-:W-:Y:S01]  /*0bf0*/  CS2R R76, SRZ ;  /* 0x00000000004c7805 */ /* 0x000fe2000001ff00 */
[----:B------:R-:W-:Y:S01]  /*0c00*/  IMAD.IADD R197, R197, 0x1, R48 ;  /* 0x00000001c5c57824 */ /* 0x000fe200078e0230 */
[----:B------:R-:W-:Y:S01]  /*0c10*/  LOP3.LUT R11, R0, 0x30, R11, 0x78, !PT ;  /* 0x00000030000b7812 */ /* 0x000fe200078e780b */
[----:B------:R-:W-:Y:S01]  /*0c20*/  IMAD R14, R123, 0x2, R12 ;  /* 0x000000027b0e7824 */ /* 0x000fe200078e020c */
[----:B------:R-:W-:Y:S01]  /*0c30*/  SGXT R0, R3, 0x1 ;  /* 0x000000010300781a */ /* 0x000fe20000000200 */
[----:B------:R-:W-:Y:S01]  /*0c40*/  IMAD.MOV.U32 R146, RZ, RZ, -0x800000 ;  /* 0xff800000ff927424 */ /* 0x000fe200078e00ff */
[----:B------:R-:W-:Y:S01]  /*0c50*/  SHF.R.S32.HI R3, RZ, 0x3, R195 ;  /* 0x00000003ff037819 */ /* 0x000fe200000114c3 */
[----:B------:R-:W-:Y:S01]  /*0c60*/  IMAD R16, R123, 0x2, R14 ;  /* 0x000000027b107824 */ /* 0x000fe200078e020e */
[----:B------:R-:W-:Y:S01]  /*0c70*/  LOP3.LUT R199, R5, 0x120, R0, 0xf8, !PT ;  /* 0x0000012005c77812 */ /* 0x000fe200078ef800 */
[----:B------:R-:W-:Y:S01]  /*0c80*/  IMAD R200, R28, 0x80, R11 ;  /* 0x000000801cc87824 */ /* 0x000fe200078e020b */
[----:B------:R-:W-:Y:S01]  /*0c90*/  SGXT R3, R3, 0x1 ;  /* 0x000000010303781a */ /* 0x000fe20000000200 */
[----:B------:R-:W-:Y:S01]  /*0ca0*/  IMAD R18, R123, 0x2, R16 ;  /* 0x000000027b127824 */ /* 0x000fe200078e0210 */
[----:B------:R-:W-:Y:S01]  /*0cb0*/  LOP3.LUT R0, R195, 0x7f, RZ, 0xc0, !PT ;  /* 0x0000007fc3007812 */ /* 0x000fe200078ec0ff */
[----:B------:R-:W-:Y:S01]  /*0cc0*/  IMAD.MOV.U32 R216, RZ, RZ, 0x3f800000 ;  /* 0x3f800000ffd87424 */ /* 0x000fe200078e00ff */
[----:B------:R-:W-:Y:S01]  /*0cd0*/  LOP3.LUT R54, R3, 0x90, RZ, 0xc0, !PT ;  /* 0x0000009003367812 */ /* 0x000fe200078ec0ff */
[C---:B------:R-:W-:Y:S01]  /*0ce0*/  IMAD R20, R123.reuse, 0x2, R18 ;  /* 0x000000027b147824 */ /* 0x040fe200078e0212 */
[--C-:B------:R-:W-:Y:S01]  /*0cf0*/  SHF.R.U32.HI R3, RZ, 0x6, R195.reuse ;  /* 0x00000006ff037819 */ /* 0x100fe200000116c3 */
[----:B--2---:R-:W-:Y:S01]  /*0d00*/  IMAD R5, R0, UR6, RZ ;  /* 0x0000000600057c24 */ /* 0x004fe2000f8e02ff */
[----:B------:R-:W-:Y:S01]  /*0d10*/  LOP3.LUT R54, R54, 0x10, R195, 0x78, !PT ;  /* 0x0000001036367812 */ /* 0x000fe200078e78c3 */
[----:B------:R-:W-:Y:S01]  /*0d20*/  IMAD R22, R123, 0x2, R20 ;  /* 0x000000027b167824 */ /* 0x000fe200078e0214 */
[----:B------:R-:W-:Y:S01]  /*0d30*/  SGXT.U32 R3, R3, 0x2 ;  /* 0x000000020303781a */ /* 0x000fe20000000000 */
[----:B------:R-:W-:Y:S01]  /*0d40*/  IMAD R0, R122, UR11, RZ ;  /* 0x0000000b7a007c24 */ /* 0x000fe2000f8e02ff */
[----:B------:R-:W-:Y:S01]  /*0d50*/  SHF.R.S32.HI R7, RZ, 0x1f, R5 ;  /* 0x0000001fff077819 */ /* 0x000fe20000011405 */
[----:B------:R-:W-:Y:S01]  /*0d60*/  IMAD R24, R123, 0x2, R22 ;  /* 0x000000027b187824 */ /* 0x000fe200078e0216 */
[----:B------:R-:W-:Y:S01]  /*0d70*/  LOP3.LUT R199, R199, R54, RZ, 0xfc, !PT ;  /* 0x00000036c7c77212 */ /* 0x000fe200078efcff */
[----:B-1----:R-:W-:Y:S01]  /*0d80*/  IMAD R125, R3, R66, RZ ;  /* 0x00000042037d7224 */ /* 0x002fe200078e02ff */
[----:B---3--:R-:W-:Y:S01]  /*0d90*/  IADD3 R49, P1, P2, R5, UR8, R0 ;  /* 0x0000000805317c10 */ /* 0x008fe2000fa3e000 */
[C---:B------:R-:W-:Y:S01]  /*0da0*/  IMAD R26, R123.reuse, 0x2, R24 ;  /* 0x000000027b1a7824 */ /* 0x040fe200078e0218 */
[----:B------:R-:W-:Y:S01]  /*0db0*/  SHF.R.S32.HI R0, RZ, 0x1f, R0 ;  /* 0x0000001fff007819 */ /* 0x000fe20000011400 */
[C---:B------:R-:W-:Y:S01]  /*0dc0*/  IMAD R127, R66.reuse, 0x4, R125 ;  /* 0x00000004427f7824 */ /* 0x040fe200078e027d */
[----:B------:R-:W-:Y:S01]  /*0dd0*/  CS2R R78, SRZ ;  /* 0x00000000004e7805 */ /* 0x000fe2000001ff00 */
[----:B------:R-:W-:Y:S01]  /*0de0*/  IMAD R30, R123, 0x2, R26 ;  /* 0x000000027b1e7824 */ /* 0x000fe200078e021a */
[----:B------:R-:W-:Y:S01]  /*0df0*/  IADD3.X R51, PT, PT, R7, UR9, R0, P1, P2 ;  /* 0x0000000907337c10 */ /* 0x000fe20008fe4400 */
[C---:B------:R-:W-:Y:S01]  /*0e00*/  IMAD R129, R66.reuse, 0x4, R127 ;  /* 0x0000000442817824 */ /* 0x040fe200078e027f */
[----:B------:R-:W-:Y:S01]  /*0e10*/  CS2R R80, SRZ ;  /* 0x0000000000507805 */ /* 0x000fe2000001ff00 */
[C---:B------:R-:W-:Y:S01]  /*0e20*/  IMAD R32, R123.reuse, 0x2, R30 ;  /* 0x000000027b207824 */ /* 0x040fe200078e021e */
[----:B------:R-:W-:Y:S01]  /*0e30*/  CS2R R82, SRZ ;  /* 0x0000000000527805 */ /* 0x000fe2000001ff00 */
[C---:B------:R-:W-:Y:S01]  /*0e40*/  IMAD R131, R66.reuse, 0x4, R129 ;  /* 0x0000000442837824 */ /* 0x040fe200078e0281 */
[----:B------:R-:W-:Y:S01]  /*0e50*/  CS2R R84, SRZ ;  /* 0x0000000000547805 */ /* 0x000fe2000001ff00 */
[C---:B------:R-:W-:Y:S01]  /*0e60*/  IMAD R34, R123.reuse, 0x2, R32 ;  /* 0x000000027b227824 */ /* 0x040fe200078e0220 */
[----:B------:R-:W-:Y:S01]  /*0e70*/  CS2R R86, SRZ ;  /* 0x0000000000567805 */ /* 0x000fe2000001ff00 */
[----:B------:R-:W-:Y:S01]  /*0e80*/  IMAD R133, R66, 0x4, R131 ;  /* 0x0000000442857824 */ /* 0x000fe200078e0283 */
[----:B------:R-:W-:Y:S01]  /*0e90*/  LOP3.LUT R200, R200, 0x40, RZ, 0x3c, !PT ;  /* 0x00000040c8c87812 */ /* 0x000fe200078e3cff */
[----:B------:R-:W-:Y:S01]  /*0ea0*/  IMAD R36, R123, 0x2, R34 ;  /* 0x000000027b247824 */ /* 0x000fe200078e0222 */
[----:B------:R-:W-:Y:S01]  /*0eb0*/  LOP3.LUT R198, R199, 0x20, RZ, 0x3c, !PT ;  /* 0x00000020c7c67812 */ /* 0x000fe200078e3cff */
[----:B------:R-:W-:Y:S01]  /*0ec0*/  IMAD R135, R66, 0x4, R133 ;  /* 0x0000000442877824 */ /* 0x000fe200078e0285 */
[----:B------:R-:W0:Y:S01]  /*0ed0*/  LDCU UR14, c[0x0][0x3a8] ;  /* 0x00007500ff0e77ac */ /* 0x000e220008000800 */
[C---:B------:R-:W-:Y:S01]  /*0ee0*/  IMAD R38, R123.reuse, 0x2, R36 ;  /* 0x000000027b267824 */ /* 0x040fe200078e0224 */
[-C--:B------:R-:W-:Y:S01]  /*0ef0*/  IADD3 R28, P5, PT, R36, R49.reuse, RZ ;  /* 0x00000031241c7210 */ /* 0x080fe20007fbe0ff */
[----:B------:R-:W-:Y:S01]  /*0f00*/  IMAD R3, R2, UR5, RZ ;  /* 0x0000000502037c24 */ /* 0x000fe2000f8e02ff */
[----:B------:R-:W-:Y:S01]  /*0f10*/  USHF.R.S32.HI UR5, URZ, 0x1f, UR4 ;  /* 0x0000001fff057899 */ /* 0x000fe20008011404 */
[----:B------:R-:W-:Y:S01]  /*0f20*/  IMAD R40, R123, 0x2, R38 ;  /* 0x000000027b287824 */ /* 0x000fe200078e0226 */
[-C--:B------:R-:W-:Y:S01]  /*0f30*/  IADD3 R2, P3, PT, R6, R49.reuse, RZ ;  /* 0x0000003106027210 */ /* 0x080fe20007f7e0ff */
[C---:B------:R-:W-:Y:S01]  /*0f40*/  IMAD R137, R66.reuse, 0x4, R135 ;  /* 0x0000000442897824 */ /* 0x040fe200078e0287 */
[----:B----4-:R-:W-:Y:S01]  /*0f50*/  IADD3 R194, P1, P2, R3, UR4, R62 ;  /* 0x0000000403c27c10 */ /* 0x010fe2000fa3e03e */
[C---:B------:R-:W-:Y:S01]  /*0f60*/  IMAD R42, R123.reuse, 0x2, R40 ;  /* 0x000000027b2a7824 */ /* 0x040fe200078e0228 */
[----:B------:R-:W-:Y:S01]  /*0f70*/  SHF.R.S32.HI R0, RZ, 0x1f, R3 ;  /* 0x0000001fff007819 */ /* 0x000fe20000011403 */
[----:B------:R-:W-:Y:S01]  /*0f80*/  IMAD R139, R66, 0x4, R137 ;  /* 0x00000004428b7824 */ /* 0x000fe200078e0289 */
[-C--:B------:R-:W-:Y:S01]  /*0f90*/  IADD3 R3, P4, PT, R8, R49.reuse, RZ ;  /* 0x0000003108037210 */ /* 0x080fe20007f9e0ff */
[C---:B------:R-:W-:Y:S01]  /*0fa0*/  IMAD R44, R123.reuse, 0x2, R42 ;  /* 0x000000027b2c7824 */ /* 0x040fe200078e022a */
[----:B------:R-:W-:Y:S01]  /*0fb0*/  IADD3.X R64, PT, PT, R0, UR5, R63, P1, P2 ;  /* 0x0000000500407c10 */ /* 0x000fe20008fe443f */
[----:B------:R-:W-:Y:S01]  /*0fc0*/  IMAD R143, R66, 0x4, R139 ;  /* 0x00000004428f7824 */ /* 0x000fe200078e028b */
[----:B------:R-:W-:Y:S01]  /*0fd0*/  IADD3 R0, P2, PT, R4, R49, RZ ;  /* 0x0000003104007210 */ /* 0x000fe20007f5e0ff */
[C---:B------:R-:W-:Y:S01]  /*0fe0*/  IMAD R46, R123.reuse, 0x2, R44 ;  /* 0x000000027b2e7824 */ /* 0x040fe200078e022c */
[-C--:B------:R-:W-:Y:S01]  /*0ff0*/  LEA.HI.X.SX32 R5, R6, R51.reuse, 0x1, P3 ;  /* 0x0000003306057211 */ /* 0x080fe200018f0eff */
[----:B------:R-:W-:Y:S01]  /*1000*/  IMAD R149, R66, 0x4, R143 ;  /* 0x0000000442957824 */ /* 0x000fe200078e028f */
[----:B------:R-:W-:Y:S01]  /*1010*/  LEA.HI.X.SX32 R4, R4, R51, 0x1, P2 ;  /* 0x0000003304047211 */ /* 0x000fe200010f0eff */
[C---:B------:R-:W-:Y:S01]  /*1020*/  IMAD R48, R123.reuse, 0x2, R46 ;  /* 0x000000027b307824 */ /* 0x040fe200078e022e */
[----:B------:R-:W-:Y:S01]  /*1030*/  IADD3 R7, P2, PT, R10, R49, RZ ;  /* 0x000000310a077210 */ /* 0x000fe20007f5e0ff */
[----:B------:R-:W-:Y:S01]  /*1040*/  IMAD R151, R66, 0x4, R149 ;  /* 0x0000000442977824 */ /* 0x000fe200078e0295 */
[-C--:B------:R-:W-:Y:S01]  /*1050*/  LEA.HI.X.SX32 R6, R8, R51.reuse, 0x1, P4 ;  /* 0x0000003308067211 */ /* 0x080fe200020f0eff */
[C---:B------:R-:W-:Y:S01]  /*1060*/  IMAD R50, R123.reuse, 0x2, R48 ;  /* 0x000000027b327824 */ /* 0x040fe200078e0230 */
[----:B------:R-:W-:Y:S01]  /*1070*/  LEA.HI.X.SX32 R10, R10, R51, 0x1, P2 ;  /* 0x000000330a0a7211 */ /* 0x000fe200010f0eff */
[----:B------:R-:W-:Y:S01]  /*1080*/  IMAD R153, R66, 0x4, R151 ;  /* 0x0000000442997824 */ /* 0x000fe200078e0297 */
[-C--:B------:R-:W-:Y:S01]  /*1090*/  IADD3 R13, P2, PT, R16, R49.reuse, RZ ;  /* 0x00000031100d7210 */ /* 0x080fe20007f5e0ff */
[C---:B------:R-:W-:Y:S01]  /*10a0*/  IMAD R108, R123.reuse, 0x2, R50 ;  /* 0x000000027b6c7824 */ /* 0x040fe200078e0232 */
[----:B------:R-:W-:Y:S01]  /*10b0*/  IADD3 R8, P3, PT, R12, R49, RZ ;  /* 0x000000310c087210 */ /* 0x000fe20007f7e0ff */
[----:B------:R-:W-:Y:S01]  /*10c0*/  IMAD R155, R66, 0x4, R153 ;  /* 0x00000004429b7824 */ /* 0x000fe200078e0299 */
[----:B------:R-:W-:Y:S01]  /*10d0*/  LEA.HI.X.SX32 R16, R16, R51, 0x1, P2 ;  /* 0x0000003310107211 */ /* 0x000fe200010f0eff */
[C---:B------:R-:W-:Y:S01]  /*10e0*/  IMAD R52, R123.reuse, 0x2, R108 ;  /* 0x000000027b347824 */ /* 0x040fe200078e026c */
[-C--:B------:R-:W-:Y:S01]  /*10f0*/  IADD3 R9, P4, PT, R14, R49.reuse, RZ ;  /* 0x000000310e097210 */ /* 0x080fe20007f9e0ff */
[----:B------:R-:W-:Y:S01]  /*1100*/  IMAD R157, R66, 0x4, R155 ;  /* 0x00000004429d7824 */ /* 0x000fe200078e029b */
[----:B------:R-:W-:Y:S01]  /*1110*/  IADD3 R19, P2, PT, R22, R49, RZ ;  /* 0x0000003116137210 */ /* 0x000fe20007f5e0ff */
[C---:B------:R-:W-:Y:S01]  /*1120*/  IMAD R112, R123.reuse, 0x2, R52 ;  /* 0x000000027b707824 */ /* 0x040fe200078e0234 */
[-C--:B------:R-:W-:Y:S01]  /*1130*/  LEA.HI.X.SX32 R11, R12, R51.reuse, 0x1, P3 ;  /* 0x000000330c0b7211 */ /* 0x080fe200018f0eff */
[----:B------:R-:W-:Y:S01]  /*1140*/  IMAD R159, R66, 0x4, R157 ;  /* 0x00000004429f7824 */ /* 0x000fe200078e029d */
[-C--:B------:R-:W-:Y:S01]  /*1150*/  LEA.HI.X.SX32 R12, R14, R51.reuse, 0x1, P4 ;  /* 0x000000330e0c7211 */ /* 0x080fe200020f0eff */
[C---:B------:R-:W-:Y:S01]  /*1160*/  IMAD R54, R123.reuse, 0x2, R112 ;  /* 0x000000027b367824 */ /* 0x040fe200078e0270 */
[----:B------:R-:W-:Y:S01]  /*1170*/  LEA.HI.X.SX32 R22, R22, R51, 0x1, P2 ;  /* 0x0000003316167211 */ /* 0x000fe200010f0eff */
[----:B------:R-:W-:Y:S01]  /*1180*/  IMAD R161, R66, 0x4, R159 ;  /* 0x0000000442a17824 */ /* 0x000fe200078e029f */
[-C--:B------:R-:W-:Y:S01]  /*1190*/  IADD3 R14, P3, PT, R18, R49.reuse, RZ ;  /* 0x00000031120e7210 */ /* 0x080fe20007f7e0ff */
        /* <DEDUP_REMOVED lines=16> */
[----:B------:R-:W-:Y:S01]  /*12a0*/  IMAD R123, R123, 0x2, R62 ;  /* 0x000000027b7b7824 */ /* 0x000fe200078e023e */
[-C--:B------:R-:W-:Y:S01]  /*12b0*/  LEA.HI.X.SX32 R37, R38, R51.reuse, 0x1, P2 ;  /* 0x0000003326257211 */ /* 0x080fe200010f0eff */
[----:B------:R-:W-:Y:S01]  /*12c0*/  IMAD R171, R66, 0x4, R169 ;  /* 0x0000000442ab7824 */ /* 0x000fe200078e02a9 */
[----:B------:R-:W-:Y:S01]  /*12d0*/  LEA.HI.X.SX32 R23, R24, R51, 0x1, P3 ;  /* 0x0000003318177211 */ /* 0x000fe200018f0eff */
[----:B------:R-:W-:Y:S01]  /*12e0*/  IMAD.MOV.U32 R217, RZ, RZ, 0x3f800000 ;  /* 0x3f800000ffd97424 */ /* 0x000fe200078e00ff */
[----:B------:R-:W-:Y:S01]  /*12f0*/  IADD3 R41, P2, PT, R46, R49, RZ ;  /* 0x000000312e297210 */ /* 0x000fe20007f5e0ff */
[----:B------:R-:W-:Y:S01]  /*1300*/  IMAD R173, R66, 0x4, R171 ;  /* 0x0000000442ad7824 */ /* 0x000fe200078e02ab */
[----:B------:R-:W-:Y:S01]  /*1310*/  LEA.HI.X.SX32 R24, R26, R51, 0x1, P4 ;  /* 0x000000331a187211 */ /* 0x000fe200020f0eff */
[----:B------:R-:W-:Y:S01]  /*1320*/  IMAD.MOV.U32 R214, RZ, RZ, 0x3f800000 ;  /* 0x3f800000ffd67424 */ /* 0x000fe200078e00ff */
[-C--:B------:R-:W-:Y:S01]  /*1330*/  IADD3 R26, P3, PT, R32, R49.reuse, RZ ;  /* 0x00000031201a7210 */ /* 0x080fe20007f7e0ff */
[----:B------:R-:W-:Y:S01]  /*1340*/  IMAD R175, R66, 0x4, R173 ;  /* 0x0000000442af7824 */ /* 0x000fe200078e02ad */
[----:B------:R-:W-:Y:S01]  /*1350*/  IADD3 R27, P4, PT, R34, R49, RZ ;  /* 0x00000031221b7210 */ /* 0x000fe20007f9e0ff */
[----:B------:R-:W-:Y:S01]  /*1360*/  IMAD.MOV.U32 R215, RZ, RZ, 0x3f800000 ;  /* 0x3f800000ffd77424 */ /* 0x000fe200078e00ff */
[----:B------:R-:W-:Y:S01]  /*1370*/  LEA.HI.X.SX32 R45, R46, R51, 0x1, P2 ;  /* 0x000000332e2d7211 */ /* 0x000fe200010f0eff */
[----:B------:R-:W-:Y:S01]  /*1380*/  IMAD R177, R66, 0x4, R175 ;  /* 0x0000000442b17824 */ /* 0x000fe200078e02af */
[----:B------:R-:W-:Y:S01]  /*1390*/  IADD3 R109, P2, PT, R52, R49, RZ ;  /* 0x00000031346d7210 */ /* 0x000fe20007f5e0ff */
[----:B------:R-:W-:Y:S01]  /*13a0*/  UMOV UR4, URZ ;  /* 0x000000ff00047c82 */ /* 0x000fe20008000000 */
[-C--:B------:R-:W-:Y:S01]  /*13b0*/  LEA.HI.X.SX32 R30, R32, R51.reuse, 0x1, P3 ;  /* 0x00000033201e7211 */ /* 0x080fe200018f0eff */
[----:B------:R-:W-:Y:S01]  /*13c0*/  IMAD R179, R66, 0x4, R177 ;  /* 0x0000000442b37824 */ /* 0x000fe200078e02b1 */
[----:B------:R-:W-:Y:S01]  /*13d0*/  LEA.HI.X.SX32 R31, R34, R51, 0x1, P4 ;  /* 0x00000033221f7211 */ /* 0x000fe200020f0eff */
[----:B------:R-:W1:Y:S01]  /*13e0*/  LDCU UR15, c[0x0][0x3d4] ;  /* 0x00007a80ff0f77ac */ /* 0x000e620008000800 */
[-C--:B------:R-:W-:Y:S01]  /*13f0*/  IADD3 R34, P3, PT, R40, R49.reuse, RZ ;  /* 0x0000003128227210 */ /* 0x080fe20007f7e0ff */
[----:B------:R-:W-:Y:S01]  /*1400*/  IMAD R181, R66, 0x4, R179 ;  /* 0x0000000442b57824 */ /* 0x000fe200078e02b3 */
[----:B------:R-:W-:Y:S01]  /*1410*/  IADD3 R35, P4, PT, R42, R49, RZ ;  /* 0x000000312a237210 */ /* 0x000fe20007f9e0ff */
[----:B------:R-:W2:Y:S01]  /*1420*/  LDCU UR16, c[0x0][0x3c4] ;  /* 0x00007880ff1077ac */ /* 0x000ea20008000800 */
[----:B------:R-:W-:Y:S01]  /*1430*/  LEA.HI.X.SX32 R111, R52, R51, 0x1, P2 ;  /* 0x00000033346f7211 */ /* 0x000fe200010f0eff */
[----:B------:R-:W-:Y:S01]  /*1440*/  IMAD R183, R66, 0x4, R181 ;  /* 0x0000000442b77824 */ /* 0x000fe200078e02b5 */
[----:B------:R-:W-:Y:S01]  /*1450*/  IADD3 R118, P2, PT, R58, R49, RZ ;  /* 0x000000313a767210 */ /* 0x000fe20007f5e0ff */
[----:B------:R-:W-:Y:S01]  /*1460*/  UMOV UR5, URZ ;  /* 0x000000ff00057c82 */ /* 0x000fe20008000000 */
[-C--:B------:R-:W-:Y:S01]  /*1470*/  LEA.HI.X.SX32 R38, R40, R51.reuse, 0x1, P3 ;  /* 0x0000003328267211 */ /* 0x080fe200018f0eff */
[----:B------:R-:W-:Y:S01]  /*1480*/  IMAD R185, R66, 0x4, R183 ;  /* 0x0000000442b97824 */ /* 0x000fe200078e02b7 */
[----:B------:R-:W-:Y:S01]  /*1490*/  LEA.HI.X.SX32 R39, R42, R51, 0x1, P4 ;  /* 0x000000332a277211 */ /* 0x000fe200020f0eff */
[----:B------:R-:W-:Y:S01]  /*14a0*/  UMOV UR6, URZ ;  /* 0x000000ff00067c82 */ /* 0x000fe20008000000 */
[----:B------:R-:W-:Y:S01]  /*14b0*/  IADD3 R42, P3, PT, R48, R49, RZ ;  /* 0x00000031302a7210 */ /* 0x000fe20007f7e0ff */
[----:B------:R-:W-:Y:S01]  /*14c0*/  IMAD R187, R66, 0x4, R185 ;  /* 0x0000000442bb7824 */ /* 0x000fe200078e02b9 */
[----:B------:R-:W-:-:S02]  /*14d0*/  LEA.HI.X.SX32 R117, R58, R51, 0x1, P2 ;  /* 0x000000333a757211 */ /* 0x000fc400010f0eff */
[C---:B------:R-:W-:Y:S01]  /*14e0*/  IADD3 R130, P2, PT, R129.reuse, R194, RZ ;  /* 0x000000c281827210 */ /* 0x040fe20007f5e0ff */
[----:B------:R-:W-:Y:S01]  /*14f0*/  IMAD R189, R66, 0x4, R187 ;  /* 0x0000000442bd7824 */ /* 0x000fe200078e02bb */
[----:B------:R-:W-:Y:S02]  /*1500*/  LEA.HI.X.SX32 R46, R48, R51, 0x1, P3 ;  /* 0x00000033302e7211 */ /* 0x000fe400018f0eff */
[----:B------:R-:W-:Y:S01]  /*1510*/  IADD3 R110, P3, PT, R112, R49, RZ ;  /* 0x00000031706e7210 */ /* 0x000fe20007f7e0ff */
[C---:B------:R-:W-:Y:S01]  /*1520*/  IMAD R191, R66.reuse, 0x4, R189 ;  /* 0x0000000442bf7824 */ /* 0x040fe200078e02bd */
[----:B------:R-:W-:Y:S02]  /*1530*/  LEA.HI.X.SX32 R129, R129, R64, 0x1, P2 ;  /* 0x0000004081817211 */ /* 0x000fe400010f0eff */
[----:B------:R-:W-:Y:S01]  /*1540*/  IADD3 R136, P2, PT, R135, R194, RZ ;  /* 0x000000c287887210 */ /* 0x000fe20007f5e0ff */
[----:B------:R-:W-:Y:S01]  /*1550*/  IMAD R193, R66, 0x4, R191 ;  /* 0x0000000442c17824 */ /* 0x000fe200078e02bf */
[----:B------:R-:W-:-:S02]  /*1560*/  LEA.HI.X.SX32 R112, R112, R51, 0x1, P3 ;  /* 0x0000003370707211 */ /* 0x000fc400018f0eff */
[----:B------:R-:W-:Y:S02]  /*1570*/  IADD3 R126, P1, PT, R125, R194, RZ ;  /* 0x000000c27d7e7210 */ /* 0x000fe40007f3e0ff */
[C---:B------:R-:W-:Y:S02]  /*1580*/  IADD3 R120, P3, PT, R60.reuse, R49, RZ ;  /* 0x000000313c787210 */ /* 0x040fe40007f7e0ff */
[----:B------:R-:W-:Y:S02]  /*1590*/  LEA.HI.X.SX32 R135, R135, R64, 0x1, P2 ;  /* 0x0000004087877211 */ /* 0x000fe400010f0eff */
[----:B------:R-:W-:Y:S02]  /*15a0*/  IADD3 R148, P2, PT, R143, R194, RZ ;  /* 0x000000c28f947210 */ /* 0x000fe40007f5e0ff */
[----:B------:R-:W-:Y:S02]  /*15b0*/  LEA.HI.X.SX32 R119, R60, R51, 0x1, P3 ;  /* 0x000000333c777211 */ /* 0x000fe400018f0eff */
[----:B------:R-:W-:-:S02]  /*15c0*/  LEA.HI.X.SX32 R125, R125, R64, 0x1, P1 ;  /* 0x000000407d7d7211 */ /* 0x000fc400008f0eff */
[-C--:B------:R-:W-:Y:S02]  /*15d0*/  IADD3 R128, P1, PT, R127, R194.reuse, RZ ;  /* 0x000000c27f807210 */ /* 0x080fe40007f3e0ff */
[----:B------:R-:W-:Y:S02]  /*15e0*/  IADD3 R132, P3, PT, R131, R194, RZ ;  /* 0x000000c283847210 */ /* 0x000fe40007f7e0ff */
[----:B------:R-:W-:Y:S02]  /*15f0*/  LEA.HI.X.SX32 R143, R143, R64, 0x1, P2 ;  /* 0x000000408f8f7211 */ /* 0x000fe400010f0eff */
[----:B------:R-:W-:Y:S02]  /*1600*/  IADD3 R154, P2, PT, R153, R194, RZ ;  /* 0x000000c2999a7210 */ /* 0x000fe40007f5e0ff */
[-C--:B------:R-:W-:Y:S02]  /*1610*/  LEA.HI.X.SX32 R127, R127, R64.reuse, 0x1, P1 ;  /* 0x000000407f7f7211 */ /* 0x080fe400008f0eff */
        /* <DEDUP_REMOVED lines=31> */
[----:B------:R-:W-:Y:S02]  /*1810*/  LEA.HI.X.SX32 R32, R36, R51, 0x1, P5 ;  /* 0x0000003324207211 */ /* 0x000fe400028f0eff */
[-C--:B------:R-:W-:Y:S02]  /*1820*/  IADD3 R170, P1, PT, R169, R194.reuse, RZ ;  /* 0x000000c2a9aa7210 */ /* 0x080fe40007f3e0ff */
[----:B------:R-:W-:Y:S02]  /*1830*/  IADD3 R174, P3, PT, R173, R194, RZ ;  /* 0x000000c2adae7210 */ /* 0x000fe40007f7e0ff */
[-C--:B------:R-:W-:Y:S02]  /*1840*/  IADD3 R36, P5, PT, R44, R49.reuse, RZ ;  /* 0x000000312c247210 */ /* 0x080fe40007fbe0ff */
[----:B------:R-:W-:Y:S02]  /*1850*/  IADD3 R43, P4, PT, R50, R49, RZ ;  /* 0x00000031322b7210 */ /* 0x000fe40007f9e0ff */
[----:B------:R-:W-:-:S02]  /*1860*/  LEA.HI.X.SX32 R183, R183, R64, 0x1, P2 ;  /* 0x00000040b7b77211 */ /* 0x000fc400010f0eff */
[----:B------:R-:W-:Y:S02]  /*1870*/  IADD3 R190, P2, PT, R189, R194, RZ ;  /* 0x000000c2bdbe7210 */ /* 0x000fe40007f5e0ff */
[-C--:B------:R-:W-:Y:S02]  /*1880*/  LEA.HI.X.SX32 R169, R169, R64.reuse, 0x1, P1 ;  /* 0x00000040a9a97211 */ /* 0x080fe400008f0eff */
[----:B------:R-:W-:Y:S02]  /*1890*/  LEA.HI.X.SX32 R173, R173, R64, 0x1, P3 ;  /* 0x00000040adad7211 */ /* 0x000fe400018f0eff */
[-C--:B------:R-:W-:Y:S02]  /*18a0*/  LEA.HI.X.SX32 R40, R44, R51.reuse, 0x1, P5 ;  /* 0x000000332c287211 */ /* 0x080fe400028f0eff */
[----:B------:R-:W-:Y:S02]  /*18b0*/  LEA.HI.X.SX32 R47, R50, R51, 0x1, P4 ;  /* 0x00000033322f7211 */ /* 0x000fe400020f0eff */
[----:B------:R-:W-:-:S02]  /*18c0*/  IADD3 R176, P1, PT, R175, R194, RZ ;  /* 0x000000c2afb07210 */ /* 0x000fc40007f3e0ff */
[----:B------:R-:W-:Y:S02]  /*18d0*/  IADD3 R180, P3, PT, R179, R194, RZ ;  /* 0x000000c2b3b47210 */ /* 0x000fe40007f7e0ff */
[-C--:B------:R-:W-:Y:S02]  /*18e0*/  IADD3 R44, P5, PT, R108, R49.reuse, RZ ;  /* 0x000000316c2c7210 */ /* 0x080fe40007fbe0ff */
[----:B------:R-:W-:Y:S02]  /*18f0*/  IADD3 R114, P4, PT, R54, R49, RZ ;  /* 0x0000003136727210 */ /* 0x000fe40007f9e0ff */
[-C--:B------:R-:W-:Y:S02]  /*1900*/  LEA.HI.X.SX32 R189, R189, R64.reuse, 0x1, P2 ;  /* 0x00000040bdbd7211 */ /* 0x080fe400010f0eff */
[----:B------:R-:W-:Y:S02]  /*1910*/  LOP3.LUT P2, RZ, R195, 0x80, RZ, 0xc0, !PT ;  /* 0x00000080c3ff7812 */ /* 0x000fe4000784c0ff */
[----:B------:R-:W-:-:S02]  /*1920*/  LEA.HI.X.SX32 R175, R175, R64, 0x1, P1 ;  /* 0x00000040afaf7211 */ /* 0x000fc400008f0eff */
[----:B------:R-:W-:Y:S02]  /*1930*/  LEA.HI.X.SX32 R179, R179, R64, 0x1, P3 ;  /* 0x00000040b3b37211 */ /* 0x000fe400018f0eff */
[-C--:B------:R-:W-:Y:S02]  /*1940*/  LEA.HI.X.SX32 R108, R108, R51.reuse, 0x1, P5 ;  /* 0x000000336c6c7211 */ /* 0x080fe400028f0eff */
[----:B------:R-:W-:Y:S02]  /*1950*/  LEA.HI.X.SX32 R113, R54, R51, 0x1, P4 ;  /* 0x0000003336717211 */ /* 0x000fe400020f0eff */
[-C--:B------:R-:W-:Y:S02]  /*1960*/  IADD3 R182, P1, PT, R181, R194.reuse, RZ ;  /* 0x000000c2b5b67210 */ /* 0x080fe40007f3e0ff */
[----:B------:R-:W-:Y:S02]  /*1970*/  IADD3 R186, P3, PT, R185, R194, RZ ;  /* 0x000000c2b9ba7210 */ /* 0x000fe40007f7e0ff */
[----:B------:R-:W-:-:S02]  /*1980*/  IADD3 R116, P5, PT, R56, R49, RZ ;  /* 0x0000003138747210 */ /* 0x000fc40007fbe0ff */
[----:B------:R-:W-:Y:S02]  /*1990*/  IADD3 R122, P4, PT, R62, R49, RZ ;  /* 0x000000313e7a7210 */ /* 0x000fe40007f9e0ff */
[----:B------:R-:W-:Y:S02]  /*19a0*/  SEL R48, RZ, 0x90, !P2 ;  /* 0x00000090ff307807 */ /* 0x000fe40005000000 */
[-C--:B------:R-:W-:Y:S02]  /*19b0*/  LEA.HI.X.SX32 R181, R181, R64.reuse, 0x1, P1 ;  /* 0x00000040b5b57211 */ /* 0x080fe400008f0eff */
[----:B------:R-:W-:Y:S02]  /*19c0*/  LEA.HI.X.SX32 R185, R185, R64, 0x1, P3 ;  /* 0x00000040b9b97211 */ /* 0x000fe400018f0eff */
[-C--:B------:R-:W-:Y:S02]  /*19d0*/  LEA.HI.X.SX32 R115, R56, R51.reuse, 0x1, P5 ;  /* 0x0000003338737211 */ /* 0x080fe400028f0eff */
[----:B------:R-:W-:-:S02]  /*19e0*/  LEA.HI.X.SX32 R121, R62, R51, 0x1, P4 ;  /* 0x000000333e797211 */ /* 0x000fc400020f0eff */
[-C--:B------:R-:W-:Y:S02]  /*19f0*/  IADD3 R188, P1, PT, R187, R194.reuse, RZ ;  /* 0x000000c2bbbc7210 */ /* 0x080fe40007f3e0ff */
[-C--:B------:R-:W-:Y:S02]  /*1a00*/  IADD3 R192, P3, PT, R191, R194.reuse, RZ ;  /* 0x000000c2bfc07210 */ /* 0x080fe40007f7e0ff */
[----:B------:R-:W-:Y:S02]  /*1a10*/  IADD3 R124, P5, PT, R123, R49, RZ ;  /* 0x000000317b7c7210 */ /* 0x000fe40007fbe0ff */
[----:B------:R-:W-:Y:S02]  /*1a20*/  IADD3 R194, P4, PT, R193, R194, RZ ;  /* 0x000000c2c1c27210 */ /* 0x000fe40007f9e0ff */
[----:B------:R-:W-:Y:S02]  /*1a30*/  LOP3.LUT R48, R48, 0x7f, R195, 0x78, !PT ;  /* 0x0000007f30307812 */ /* 0x000fe400078e78c3 */
[----:B------:R-:W-:-:S02]  /*1a40*/  LEA.HI.X.SX32 R187, R187, R64, 0x1, P1 ;  /* 0x00000040bbbb7211 */ /* 0x000fc400008f0eff */
[----:B------:R-:W-:Y:S02]  /*1a50*/  LEA.HI.X.SX32 R123, R123, R51, 0x1, P5 ;  /* 0x000000337b7b7211 */ /* 0x000fe400028f0eff */
[-C--:B------:R-:W-:Y:S02]  /*1a60*/  LEA.HI.X.SX32 R191, R191, R64.reuse, 0x1, P3 ;  /* 0x00000040bfbf7211 */ /* 0x080fe400018f0eff */
[----:B------:R-:W-:Y:S02]  /*1a70*/  LEA.HI.X.SX32 R193, R193, R64, 0x1, P4 ;  /* 0x00000040c1c17211 */ /* 0x000fe400020f0eff */
[----:B------:R-:W-:Y:S02]  /*1a80*/  LOP3.LUT P1, RZ, R195, 0x7, RZ, 0xc0, !PT ;  /* 0x00000007c3ff7812 */ /* 0x000fe4000782c0ff */
[----:B012---:R-:W-:-:S11]  /*1a90*/  LOP3.LUT R201, R48, 0x20, RZ, 0x3c, !PT ;  /* 0x0000002030c97812 */ /* 0x007fd600078e3cff */
.L_x_9:
[----:B------:R-:W-:Y:S02]  /*1aa0*/  USHF.R.S32.HI UR8, URZ, 0x1f, UR4 ;  /* 0x0000001fff087899 */ /* 0x000fe40008011404 */
[----:B------:R-:W-:Y:S02]  /*1ab0*/  IADD3 R50, P2, PT, R0, UR4, RZ ;  /* 0x0000000400327c10 */ /* 0x000fe4000ff5e0ff */
[----:B------:R-:W-:Y:S02]  /*1ac0*/  IADD3 R60, P3, PT, R2, UR4, RZ ;  /* 0x00000004023c7c10 */ /* 0x000fe4000ff7e0ff */
[----:B------:R-:W-:Y:S02]  /*1ad0*/  IADD3.X R51, PT, PT, R4, UR8, RZ, P2, !PT ;  /* 0x0000000804337c10 */ /* 0x000fe400097fe4ff */
[----:B------:R-:W-:Y:S02]  /*1ae0*/  IADD3 R48, P2, PT, R3, UR4, RZ ;  /* 0x0000000403307c10 */ /* 0x000fe4000ff5e0ff */
[----:B------:R-:W-:Y:S01]  /*1af0*/  IADD3.X R61, PT, PT, R5, UR8, RZ, P3, !PT ;  /* 0x00000008053d7c10 */ /* 0x000fe20009ffe4ff */
[----:B------:R0:W2:Y:S01]  /*1b00*/  LDG.E.U8 R66, desc[UR12][R50.64] ;  /* 0x0000000c32427981 */ /* 0x0000a2000c1e1100 */
[----:B------:R-:W-:-:S02]  /*1b10*/  IADD3.X R49, PT, PT, R6, UR8, RZ, P2, !PT ;  /* 0x0000000806317c10 */ /* 0x000fc400097fe4ff */
[----:B------:R-:W-:Y:S01]  /*1b20*/  IADD3 R58, P3, PT, R7, UR4, RZ ;  /* 0x00000004073a7c10 */ /* 0x000fe2000ff7e0ff */
[----:B------:R1:W3:Y:S01]  /*1b30*/  LDG.E.U8 R68, desc[UR12][R60.64] ;  /* 0x0000000c3c447981 */ /* 0x0002e2000c1e1100 */
[----:B------:R-:W-:Y:S02]  /*1b40*/  IADD3 R56, P2, PT, R8, UR4, RZ ;  /* 0x0000000408387c10 */ /* 0x000fe4000ff5e0ff */
[----:B------:R-:W-:Y:S01]  /*1b50*/  IADD3.X R59, PT, PT, R10, UR8, RZ, P3, !PT ;  /* 0x000000080a3b7c10 */ /* 0x000fe20009ffe4ff */
[----:B------:R4:W5:Y:S01]  /*1b60*/  LDG.E.U8 R67, desc[UR12][R48.64] ;  /* 0x0000000c30437981 */ /* 0x000962000c1e1100 */
[----:B------:R-:W-:Y:S02]  /*1b70*/  IADD3.X R57, PT, PT, R11, UR8, RZ, P2, !PT ;  /* 0x000000080b397c10 */ /* 0x000fe400097fe4ff */
[----:B------:R-:W-:Y:S01]  /*1b80*/  IADD3 R54, P3, PT, R9, UR4, RZ ;  /* 0x0000000409367c10 */ /* 0x000fe2000ff7e0ff */
[----:B------:R4:W3:Y:S01]  /*1b90*/  LDG.E.U8 R88, desc[UR12][R58.64] ;  /* 0x0000000c3a587981 */ /* 0x0008e2000c1e1100 */
[----:B------:R-:W-:-:S02]  /*1ba0*/  IADD3 R52, P2, PT, R13, UR4, RZ ;  /* 0x000000040d347c10 */ /* 0x000fc4000ff5e0ff */
[----:B------:R-:W-:Y:S01]  /*1bb0*/  IADD3.X R55, PT, PT, R12, UR8, RZ, P3, !PT ;  /* 0x000000080c377c10 */ /* 0x000fe20009ffe4ff */
[----:B------:R4:W3:Y:S01]  /*1bc0*/  LDG.E.U8 R69, desc[UR12][R56.64] ;  /* 0x0000000c38457981 */ /* 0x0008e2000c1e1100 */
[----:B------:R-:W-:Y:S02]  /*1bd0*/  IADD3.X R53, PT, PT, R16, UR8, RZ, P2, !PT ;  /* 0x0000000810357c10 */ /* 0x000fe400097fe4ff */
[----:B0-----:R-:W-:Y:S01]  /*1be0*/  IADD3 R50, P3, PT, R14, UR4, RZ ;  /* 0x000000040e327c10 */ /* 0x001fe2000ff7e0ff */
[----:B------:R0:W5:Y:S01]  /*1bf0*/  LDG.E.U8 R70, desc[UR12][R54.64] ;  /* 0x0000000c36467981 */ /* 0x000162000c1e1100 */
[----:B-1----:R-:W-:Y:S02]  /*1c00*/  IADD3 R60, P2, PT, R15, UR4, RZ ;  /* 0x000000040f3c7c10 */ /* 0x002fe4000ff5e0ff */
[----:B------:R-:W-:Y:S01]  /*1c10*/  IADD3.X R51, PT, PT, R17, UR8, RZ, P3, !PT ;  /* 0x0000000811337c10 */ /* 0x000fe20009ffe4ff */
[----:B------:R1:W5:Y:S01]  /*1c20*/  LDG.E.U8 R71, desc[UR12][R52.64] ;  /* 0x0000000c34477981 */ /* 0x000362000c1e1100 */
[----:B------:R-:W-:-:S02]  /*1c30*/  IADD3.X R61, PT, PT, R18, UR8, RZ, P2, !PT ;  /* 0x00000008123d7c10 */ /* 0x000fc400097fe4ff */
[----:B----4-:R-:W-:Y:S01]  /*1c40*/  IADD3 R48, P3, PT, R27, UR4, RZ ;  /* 0x000000041b307c10 */ /* 0x010fe2000ff7e0ff */
[----:B------:R4:W5:Y:S01]  /*1c50*/  LDG.E.U8 R89, desc[UR12][R50.64] ;  /* 0x0000000c32597981 */ /* 0x000962000c1e1100 */
[----:B------:R-:W-:Y:S02]  /*1c60*/  IADD3 R58, P2, PT, R28, UR4, RZ ;  /* 0x000000041c3a7c10 */ /* 0x000fe4000ff5e0ff */
[----:B------:R-:W-:Y:S01]  /*1c70*/  IADD3.X R49, PT, PT, R31, UR8, RZ, P3, !PT ;  /* 0x000000081f317c10 */ /* 0x000fe20009ffe4ff */
[----:B------:R1:W5:Y:S01]  /*1c80*/  LDG.E.U8 R90, desc[UR12][R60.64] ;  /* 0x0000000c3c5a7981 */ /* 0x000362000c1e1100 */
[----:B------:R-:W-:Y:S02]  /*1c90*/  IADD3.X R59, PT, PT, R32, UR8, RZ, P2, !PT ;  /* 0x00000008203b7c10 */ /* 0x000fe400097fe4ff */
[----:B------:R-:W-:Y:S01]  /*1ca0*/  IADD3 R56, P3, PT, R33, UR4, RZ ;  /* 0x0000000421387c10 */ /* 0x000fe2000ff7e0ff */
[----:B------:R4:W5:Y:S01]  /*1cb0*/  LDG.E.U8 R91, desc[UR12][R48.64] ;  /* 0x0000000c305b7981 */ /* 0x000962000c1e1100 */
[----:B0-----:R-:W-:-:S02]  /*1cc0*/  IADD3 R54, P2, PT, R34, UR4, RZ ;  /* 0x0000000422367c10 */ /* 0x001fc4000ff5e0ff */
[----:B------:R-:W-:Y:S01]  /*1cd0*/  IADD3.X R57, PT, PT, R37, UR8, RZ, P3, !PT ;  /* 0x0000000825397c10 */ /* 0x000fe20009ffe4ff */
[----:B------:R0:W5:Y:S01]  /*1ce0*/  LDG.E.U8 R92, desc[UR12][R58.64] ;  /* 0x0000000c3a5c7981 */ /* 0x000162000c1e1100 */
[----:B------:R-:W-:Y:S02]  /*1cf0*/  IADD3.X R55, PT, PT, R38, UR8, RZ, P2, !PT ;  /* 0x0000000826377c10 */ /* 0x000fe400097fe4ff */
[----:B-1----:R-:W-:Y:S01]  /*1d00*/  IADD3 R52, P3, PT, R35, UR4, RZ ;  /* 0x0000000423347c10 */ /* 0x002fe2000ff7e0ff */
[----:B------:R1:W5:Y:S01]  /*1d10*/  LDG.E.U8 R93, desc[UR12][R56.64] ;  /* 0x0000000c385d7981 */ /* 0x000362000c1e1100 */
[----:B----4-:R-:W-:Y:S02]  /*1d20*/  IADD3 R50, P2, PT, R36, UR4, RZ ;  /* 0x0000000424327c10 */ /* 0x010fe4000ff5e0ff */
[----:B------:R-:W-:Y:S01]  /*1d30*/  IADD3.X R53, PT, PT, R39, UR8, RZ, P3, !PT ;  /* 0x0000000827357c10 */ /* 0x000fe20009ffe4ff */
[----:B------:R4:W5:Y:S01]  /*1d40*/  LDG.E.U8 R94, desc[UR12][R54.64] ;  /* 0x0000000c365e7981 */ /* 0x000962000c1e1100 */
[----:B------:R-:W-:-:S02]  /*1d50*/  IADD3.X R51, PT, PT, R40, UR8, RZ, P2, !PT ;  /* 0x0000000828337c10 */ /* 0x000fc400097fe4ff */
[----:B------:R-:W-:Y:S01]  /*1d60*/  IADD3 R60, P3, PT, R41, UR4, RZ ;  /* 0x00000004293c7c10 */ /* 0x000fe2000ff7e0ff */
[----:B------:R4:W5:Y:S01]  /*1d70*/  LDG.E.U8 R95, desc[UR12][R52.64] ;  /* 0x0000000c345f7981 */ /* 0x000962000c1e1100 */
[----:B------:R-:W-:Y:S02]  /*1d80*/  IADD3 R48, P2, PT, R42, UR4, RZ ;  /* 0x000000042a307c10 */ /* 0x000fe4000ff5e0ff */
[----:B------:R-:W-:Y:S01]  /*1d90*/  IADD3.X R61, PT, PT, R45, UR8, RZ, P3, !PT ;  /* 0x000000082d3d7c10 */ /* 0x000fe20009ffe4ff */
[----:B------:R4:W5:Y:S01]  /*1da0*/  LDG.E.U8 R96, desc[UR12][R50.64] ;  /* 0x0000000c32607981 */ /* 0x000962000c1e1100 */
[----:B------:R-:W-:Y:S02]  /*1db0*/  IADD3.X R49, PT, PT, R46, UR8, RZ, P2, !PT ;  /* 0x000000082e317c10 */ /* 0x000fe400097fe4ff */
[----:B0-----:R-:W-:Y:S01]  /*1dc0*/  IADD3 R58, P3, PT, R43, UR4, RZ ;  /* 0x000000042b3a7c10 */ /* 0x001fe2000ff7e0ff */
[----:B------:R-:W5:Y:S01]  /*1dd0*/  LDG.E.U8 R97, desc[UR12][R60.64] ;  /* 0x0000000c3c617981 */ /* 0x000f62000c1e1100 */
[----:B-1----:R-:W-:-:S02]  /*1de0*/  IADD3 R56, P2, PT, R109, UR4, RZ ;  /* 0x000000046d387c10 */ /* 0x002fc4000ff5e0ff */
[----:B------:R-:W-:Y:S01]  /*1df0*/  IADD3.X R59, PT, PT, R47, UR8, RZ, P3, !PT ;  /* 0x000000082f3b7c10 */ /* 0x000fe20009ffe4ff */
[----:B------:R-:W5:Y:S01]  /*1e00*/  LDG.E.U8 R98, desc[UR12][R48.64] ;  /* 0x0000000c30627981 */ /* 0x000f62000c1e1100 */
[----:B------:R-:W-:Y:S02]  /*1e10*/  IADD3.X R57, PT, PT, R111, UR8, RZ, P2, !PT ;  /* 0x000000086f397c10 */ /* 0x000fe400097fe4ff */
[----:B----4-:R-:W-:Y:S01]  /*1e20*/  IADD3 R54, P3, PT, R110, UR4, RZ ;  /* 0x000000046e367c10 */ /* 0x010fe2000ff7e0ff */
[----:B------:R0:W4:Y:S01]  /*1e30*/  LDG.E.U8 R99, desc[UR12][R58.64] ;  /* 0x0000000c3a637981 */ /* 0x000122000c1e1100 */
[----:B------:R-:W-:Y:S02]  /*1e40*/  IADD3 R52, P2, PT, R114, UR4, RZ ;  /* 0x0000000472347c10 */ /* 0x000fe4000ff5e0ff */
[----:B------:R-:W-:Y:S01]  /*1e50*/  IADD3.X R55, PT, PT, R112, UR8, RZ, P3, !PT ;  /* 0x0000000870377c10 */ /* 0x000fe20009ffe4ff */
[----:B------:R1:W4:Y:S01]  /*1e60*/  LDG.E.U8 R100, desc[UR12][R56.64] ;  /* 0x0000000c38647981 */ /* 0x000322000c1e1100 */
[----:B------:R-:W-:-:S02]  /*1e70*/  IADD3.X R53, PT, PT, R113, UR8, RZ, P2, !PT ;  /* 0x0000000871357c10 */ /* 0x000fc400097fe4ff */
[----:B------:R-:W-:Y:S01]  /*1e80*/  IADD3 R50, P3, PT, R118, UR4, RZ ;  /* 0x0000000476327c10 */ /* 0x000fe2000ff7e0ff */
[----:B------:R1:W4:Y:S01]  /*1e90*/  LDG.E.U8 R102, desc[UR12][R54.64] ;  /* 0x0000000c36667981 */ /* 0x000322000c1e1100 */
[----:B------:R-:W-:Y:S02]  /*1ea0*/  IADD3 RZ, P2, PT, R25, UR4, RZ ;  /* 0x0000000419ff7c10 */ /* 0x000fe4000ff5e0ff */
[----:B------:R-:W-:Y:S01]  /*1eb0*/  IADD3.X R51, PT, PT, R117, UR8, RZ, P3, !PT ;  /* 0x0000000875337c10 */ /* 0x000fe20009ffe4ff */
[----:B------:R1:W4:Y:S01]  /*1ec0*/  LDG.E.U8 R101, desc[UR12][R52.64] ;  /* 0x0000000c34657981 */ /* 0x000322000c1e1100 */
[----:B0-----:R-:W-:Y:S02]  /*1ed0*/  IADD3.X R59, PT, PT, R29, UR8, RZ, P2, !PT ;  /* 0x000000081d3b7c10 */ /* 0x001fe400097fe4ff */
[----:B------:R-:W-:Y:S01]  /*1ee0*/  IADD3 R48, P4, PT, R120, UR4, RZ ;  /* 0x0000000478307c10 */ /* 0x000fe2000ff9e0ff */
[----:B------:R0:W4:Y:S01]  /*1ef0*/  LDG.E.U8 R103, desc[UR12][R50.64] ;  /* 0x0000000c32677981 */ /* 0x000122000c1e1100 */
[----:B------:R-:W-:-:S02]  /*1f00*/  IADD3 RZ, P2, PT, R19, UR4, RZ ;  /* 0x0000000413ff7c10 */ /* 0x000fc4000ff5e0ff */
[----:B------:R-:W-:Y:S02]  /*1f10*/  IADD3 RZ, P3, PT, R20, UR4, RZ ;  /* 0x0000000414ff7c10 */ /* 0x000fe4000ff7e0ff */
[----:B------:R-:W-:Y:S02]  /*1f20*/  IADD3.X R49, PT, PT, R119, UR8, RZ, P4, !PT ;  /* 0x0000000877317c10 */ /* 0x000fe4000a7fe4ff */
[----:B------:R-:W-:Y:S02]  /*1f30*/  IADD3.X R65, PT, PT, R22, UR8, RZ, P2, !PT ;  /* 0x0000000816417c10 */ /* 0x000fe400097fe4ff */
[----:B------:R-:W-:Y:S01]  /*1f40*/  IADD3.X R61, PT, PT, R23, UR8, RZ, P3, !PT ;  /* 0x00000008173d7c10 */ /* 0x000fe20009ffe4ff */
[----:B------:R0:W4:Y:S01]  /*1f50*/  LDG.E.U8 R104, desc[UR12][R48.64] ;  /* 0x0000000c30687981 */ /* 0x000122000c1e1100 */
[----:B------:R-:W-:Y:S02]  /*1f60*/  IADD3 RZ, P4, PT, R26, UR4, RZ ;  /* 0x000000041aff7c10 */ /* 0x000fe4000ff9e0ff */
[----:B-1----:R-:W-:-:S02]  /*1f70*/  IADD3 R56, P3, PT, R122, UR4, RZ ;  /* 0x000000047a387c10 */ /* 0x002fc4000ff7e0ff */
[----:B------:R-:W-:Y:S02]  /*1f80*/  IADD3 RZ, P2, PT, R21, UR4, RZ ;  /* 0x0000000415ff7c10 */ /* 0x000fe4000ff5e0ff */
[----:B------:R-:W-:Y:S02]  /*1f90*/  IADD3.X R63, PT, PT, R30, UR8, RZ, P4, !PT ;  /* 0x000000081e3f7c10 */ /* 0x000fe4000a7fe4ff */
[----:B------:R-:W-:Y:S02]  /*1fa0*/  IADD3.X R57, PT, PT, R121, UR8, RZ, P3, !PT ;  /* 0x0000000879397c10 */ /* 0x000fe40009ffe4ff */
[----:B------:R-:W-:Y:S01]  /*1fb0*/  IADD3.X R55, PT, PT, R24, UR8, RZ, P2, !PT ;  /* 0x0000000818377c10 */ /* 0x000fe200097fe4ff */
[----:B------:R-:W-:Y:S01]  /*1fc0*/  VIADD R58, R25, UR4 ;  /* 0x00000004193a7c36 */ /* 0x000fe20008000000 */
[----:B------:R-:W-:Y:S01]  /*1fd0*/  IADD3 R52, P3, PT, R44, UR4, RZ ;  /* 0x000000042c347c10 */ /* 0x000fe2000ff7e0ff */
[----:B------:R-:W-:Y:S01]  /*1fe0*/  VIADD R64, R19, UR4 ;  /* 0x0000000413407c36 */ /* 0x000fe20008000000 */
[----:B0-----:R-:W-:Y:S01]  /*1ff0*/  IADD3 R50, P4, PT, R116, UR4, RZ ;  /* 0x0000000474327c10 */ /* 0x001fe2000ff9e0ff */
[----:B------:R-:W-:Y:S01]  /*2000*/  VIADD R62, R26, UR4 ;  /* 0x000000041a3e7c36 */ /* 0x000fe20008000000 */
[----:B------:R-:W-:Y:S01]  /*2010*/  IADD3 R48, P2, PT, R124, UR4, RZ ;  /* 0x000000047c307c10 */ /* 0x000fe2000ff5e0ff */
[----:B------:R-:W-:Y:S01]  /*2020*/  VIADD R60, R20, UR4 ;  /* 0x00000004143c7c36 */ /* 0x000fe20008000000 */
[----:B------:R-:W-:Y:S01]  /*2030*/  IADD3.X R53, PT, PT, R108, UR8, RZ, P3, !PT ;  /* 0x000000086c357c10 */ /* 0x000fe20009ffe4ff */
[----:B------:R-:W-:Y:S01]  /*2040*/  VIADD R54, R21, UR4 ;  /* 0x0000000415367c36 */ /* 0x000fe20008000000 */
[----:B------:R-:W-:Y:S01]  /*2050*/  IADD3.X R51, PT, PT, R115, UR8, RZ, P4, !PT ;  /* 0x0000000873337c10 */ /* 0x000fe2000a7fe4ff */
[----:B------:R-:W4:Y:S01]  /*2060*/  LDG.E.U8 R59, desc[UR12][R58.64] ;  /* 0x0000000c3a3b7981 */ /* 0x000f22000c1e1100 */
[----:B------:R-:W-:-:S03]  /*2070*/  IADD3.X R49, PT, PT, R123, UR8, RZ, P2, !PT ;  /* 0x000000087b317c10 */ /* 0x000fc600097fe4ff */
[----:B------:R-:W4:Y:S04]  /*2080*/  LDG.E.U8 R64, desc[UR12][R64.64] ;  /* 0x0000000c40407981 */ /* 0x000f28000c1e1100 */
[----:B------:R-:W4:Y:S04]  /*2090*/  LDG.E.U8 R62, desc[UR12][R62.64] ;  /* 0x0000000c3e3e7981 */ /* 0x000f28000c1e1100 */
[----:B------:R-:W4:Y:S04]  /*20a0*/  LDG.E.U8 R60, desc[UR12][R60.64] ;  /* 0x0000000c3c3c7981 */ /* 0x000f28000c1e1100 */
[----:B------:R-:W4:Y:S04]  /*20b0*/  LDG.E.U8 R56, desc[UR12][R56.64] ;  /* 0x0000000c38387981 */ /* 0x000f28000c1e1100 */
[----:B------:R0:W4:Y:S04]  /*20c0*/  LDG.E.U8 R58, desc[UR12][R54.64] ;  /* 0x0000000c363a7981 */ /* 0x000128000c1e1100 */
[----:B------:R1:W4:Y:S04]  /*20d0*/  LDG.E.U8 R65, desc[UR12][R52.64] ;  /* 0x0000000c34417981 */ /* 0x000328000c1e1100 */
[----:B------:R-:W4:Y:S04]  /*20e0*/  LDG.E.U8 R50, desc[UR12][R50.64] ;  /* 0x0000000c32327981 */ /* 0x000f28000c1e1100 */
[----:B------:R1:W4:Y:S01]  /*20f0*/  LDG.E.U8 R48, desc[UR12][R48.64] ;  /* 0x0000000c30307981 */ /* 0x000322000c1e1100 */
[----:B------:R-:W-:Y:S01]  /*2100*/  BAR.SYNC.DEFER_BLOCKING 0x0 ;  /* 0x0000000000007b1d */ /* 0x000fe20000010000 */
[----:B------:R-:W-:-:S04]  /*2110*/  LOP3.LUT P2, RZ, R195, 0x80, RZ, 0xc0, !PT ;  /* 0x00000080c3ff7812 */ /* 0x000fc8000784c0ff */
[----:B0-----:R-:W-:-:S04]  /*2120*/  SEL R54, RZ, 0x90, !P2 ;  /* 0x00000090ff367807 */ /* 0x001fc80005000000 */
[----:B------:R-:W-:-:S04]  /*2130*/  LOP3.LUT R54, R54, 0x7f, R195, 0x78, !PT ;  /* 0x0000007f36367812 */ /* 0x000fc800078e78c3 */
[C---:B-1----:R-:W-:Y:S02]  /*2140*/  LOP3.LUT R52, R54.reuse, 0x40, RZ, 0x3c, !PT ;  /* 0x0000004036347812 */ /* 0x042fe400078e3cff */
[----:B------:R-:W-:Y:S02]  /*2150*/  LOP3.LUT R49, R54, 0x60, RZ, 0x3c, !PT ;  /* 0x0000006036317812 */ /* 0x000fe400078e3cff */
[C---:B------:R-:W-:Y:S02]  /*2160*/  LOP3.LUT R61, R195.reuse, 0xe0, RZ, 0xc0, !PT ;  /* 0x000000e0c33d7812 */ /* 0x040fe400078ec0ff */
[C---:B------:R-:W-:Y:S01]  /*2170*/  LOP3.LUT R106, R195.reuse, 0x7, RZ, 0xc0, !PT ;  /* 0x00000007c36a7812 */ /* 0x040fe200078ec0ff */
[----:B------:R-:W-:-:S04]  /*2180*/  IMAD.SHL.U32 R57, R195, 0x2, RZ ;  /* 0x00000002c3397824 */ /* 0x000fc800078e00ff */
[----:B------:R-:W-:-:S04]  /*2190*/  IMAD R61, R61, 0x2, R106 ;  /* 0x000000023d3d7824 */ /* 0x000fc800078e026a */
[----:B------:R-:W-:-:S05]  /*21a0*/  IMAD.SHL.U32 R140, R61, 0x10, RZ ;  /* 0x000000103d8c7824 */ /* 0x000fca00078e00ff */
[----:B------:R-:W-:-:S05]  /*21b0*/  LOP3.LUT R57, R140, 0x30, R57, 0x78, !PT ;  /* 0x000000308c397812 */ /* 0x000fca00078e7839 */
[----:B------:R-:W-:Y:S01]  /*21c0*/  IMAD R106, R106, 0x80, R57 ;  /* 0x000000806a6a7824 */ /* 0x000fe200078e0239 */
[----:B--2---:R-:W-:Y:S04]  /*21d0*/  STS.U8 [R54+UR7+0x2000], R66 ;  /* 0x0020004236007988 */ /* 0x004fe80008000007 */
[----:B---3--:R-:W-:Y:S04]  /*21e0*/  STS.U8 [R54+UR7+0x2400], R69 ;  /* 0x0024004536007988 */ /* 0x008fe80008000007 */
[----:B-----5:R-:W-:Y:S04]  /*21f0*/  STS.U8 [R54+UR7+0x2800], R90 ;  /* 0x0028005a36007988 */ /* 0x020fe80008000007 */
[----:B------:R-:W-:Y:S04]  /*2200*/  STS.U8 [R54+UR7+0x3000], R93 ;  /* 0x0030005d36007988 */ /* 0x000fe80008000007 */
[----:B------:R-:W-:Y:S04]  /*2210*/  STS.U8 [R54+UR7+0x3400], R97 ;  /* 0x0034006136007988 */ /* 0x000fe80008000007 */
[----:B----4-:R-:W-:Y:S04]  /*2220*/  STS.U8 [R54+UR7+0x3800], R100 ;  /* 0x0038006436007988 */ /* 0x010fe80008000007 */
[----:B------:R-:W-:Y:S04]  /*2230*/  STS.U8 [R54+UR7+0x3c00], R103 ;  /* 0x003c006736007988 */ /* 0x000fe80008000007 */
        /* <DEDUP_REMOVED lines=24> */
[----:B------:R-:W-:Y:S01]  /*23c0*/  STS.U8 [R49+UR7+0x3f00], R48 ;  /* 0x003f003031007988 */ /* 0x000fe20008000007 */
[----:B------:R-:W-:Y:S06]  /*23d0*/  BAR.SYNC.DEFER_BLOCKING 0x0 ;  /* 0x0000000000007b1d */ /* 0x000fec0000010000 */
[----:B------:R-:W0:Y:S04]  /*23e0*/  LDSM.16.M88.4 R104, [R106+UR7+0x2000] ;  /* 0x002000076a68783b */ /* 0x000e280008000200 */
[----:B------:R-:W1:Y:S04]  /*23f0*/  LDSM.16.MT88.4 R68, [R199+UR7] ;  /* 0x00000007c744783b */ /* 0x000e680008004200 */
[----:B------:R-:W2:Y:S04]  /*2400*/  LDSM.16.MT88.4 R60, [R199+UR7+0x400] ;  /* 0x00040007c73c783b */ /* 0x000ea80008004200 */
[----:B------:R-:W3:Y:S04]  /*2410*/  LDSM.16.MT88.4 R52, [R198+UR7] ;  /* 0x00000007c634783b */ /* 0x000ee80008004200 */
[----:B------:R-:W4:Y:S04]  /*2420*/  LDSM.16.MT88.4 R56, [R198+UR7+0x400] ;  /* 0x00040007c638783b */ /* 0x000f280008004200 */
[----:B------:R-:W5:Y:S04]  /*2430*/  LDSM.16.MT88.4 R88, [R199+UR7+0x800] ;  /* 0x00080007c758783b */ /* 0x000f680008004200 */
[----:B------:R-:W5:Y:S04]  /*2440*/  LDSM.16.MT88.4 R92, [R199+UR7+0xc00] ;  /* 0x000c0007c75c783b */ /* 0x000f680008004200 */
[----:B------:R-:W5:Y:S01]  /*2450*/  LDSM.16.MT88.4 R96, [R198+UR7+0x800] ;  /* 0x00080007c660783b */ /* 0x000f620008004200 */
[----:B0-----:R-:W-:-:S02]  /*2460*/  F2FP.F16.E4M3.UNPACK_B R100, R104 ;  /* 0x00000068ff64723e */ /* 0x001fc400020006ff */
[----:B------:R-:W-:Y:S01]  /*2470*/  F2FP.F16.E4M3.UNPACK_B R101, R105 ;  /* 0x00000069ff65723e */ /* 0x000fe200020006ff */
[----:B-1----:R-:W-:Y:S02]  /*2480*/  IMAD.MOV.U32 R64, RZ, RZ, R68 ;  /* 0x000000ffff407224 */ /* 0x002fe400078e0044 */
[----:B------:R-:W-:Y:S02]  /*2490*/  IMAD.MOV.U32 R65, RZ, RZ, R70 ;  /* 0x000000ffff417224 */ /* 0x000fe400078e0046 */
[----:B--2---:R-:W-:Y:S02]  /*24a0*/  IMAD.MOV.U32 R66, RZ, RZ, R60 ;  /* 0x000000ffff427224 */ /* 0x004fe400078e003c */
[----:B------:R-:W-:Y:S02]  /*24b0*/  IMAD.MOV.U32 R67, RZ, RZ, R62 ;  /* 0x000000ffff437224 */ /* 0x000fe400078e003e */
[----:B---3--:R-:W-:Y:S02]  /*24c0*/  IMAD.MOV.U32 R48, RZ, RZ, R52 ;  /* 0x000000ffff307224 */ /* 0x008fe400078e0034 */
[----:B------:R-:W-:-:S02]  /*24d0*/  IMAD.MOV.U32 R49, RZ, RZ, R54 ;  /* 0x000000ffff317224 */ /* 0x000fc400078e0036 */
[----:B----4-:R-:W-:Y:S02]  /*24e0*/  IMAD.MOV.U32 R50, RZ, RZ, R56 ;  /* 0x000000ffff327224 */ /* 0x010fe400078e0038 */
[----:B------:R-:W-:Y:S01]  /*24f0*/  IMAD.MOV.U32 R51, RZ, RZ, R58 ;  /* 0x000000ffff337224 */ /* 0x000fe200078e003a */
[-C--:B------:R-:W-:Y:S08]  /*2500*/  HMMA.16816.F32 R64, R64, R100.reuse, RZ ;  /* 0x000000644040723c */ /* 0x080ff000000018ff */
[----:B------:R-:W-:Y:S01]  /*2510*/  HMMA.16816.F32 R48, R48, R100, RZ ;  /* 0x000000643030723c */ /* 0x000fe200000018ff */
[----:B------:R-:W0:Y:S01]  /*2520*/  LDSM.16.MT88.4 R100, [R198+UR7+0xc00] ;  /* 0x000c0007c664783b */ /* 0x000e220008004200 */
[----:B------:R-:W-:Y:S01]  /*2530*/  IMAD.MOV.U32 R68, RZ, RZ, R69 ;  /* 0x000000ffff447224 */ /* 0x000fe200078e0045 */
[----:B------:R-:W-:Y:S01]  /*2540*/  F2FP.F16.E4M3.UNPACK_B R104, R104.H1 ;  /* 0x00000068ff68723e */ /* 0x000fe200030006ff */
[----:B------:R-:W-:Y:S01]  /*2550*/  IMAD.MOV.U32 R69, RZ, RZ, R71 ;  /* 0x000000ffff457224 */ /* 0x000fe200078e0047 */
[----:B------:R-:W-:Y:S01]  /*2560*/  F2FP.F16.E4M3.UNPACK_B R105, R105.H1 ;  /* 0x00000069ff69723e */ /* 0x000fe200030006ff */
[----:B------:R-:W-:-:S02]  /*2570*/  IMAD.MOV.U32 R70, RZ, RZ, R61 ;  /* 0x000000ffff467224 */ /* 0x000fc400078e003d */
[----:B------:R-:W-:Y:S02]  /*2580*/  IMAD.MOV.U32 R71, RZ, RZ, R63 ;  /* 0x000000ffff477224 */ /* 0x000fe400078e003f */
[----:B------:R-:W-:Y:S01]  /*2590*/  IMAD.MOV.U32 R52, RZ, RZ, R53 ;  /* 0x000000ffff347224 */ /* 0x000fe200078e0035 */
[----:B------:R-:W-:Y:S01]  /*25a0*/  F2FP.F16.E4M3.UNPACK_B R144, R106 ;  /* 0x0000006aff90723e */ /* 0x000fe200020006ff */
[----:B------:R-:W-:Y:S01]  /*25b0*/  IMAD.MOV.U32 R53, RZ, RZ, R55 ;  /* 0x000000ffff357224 */ /* 0x000fe200078e0037 */
[----:B------:R-:W-:Y:S01]  /*25c0*/  F2FP.F16.E4M3.UNPACK_B R145, R107 ;  /* 0x0000006bff91723e */ /* 0x000fe200020006ff */
[----:B------:R-:W-:Y:S01]  /*25d0*/  IMAD.MOV.U32 R54, RZ, RZ, R57 ;  /* 0x000000ffff367224 */ /* 0x000fe200078e0039 */
[----:B------:R-:W-:Y:S01]  /*25e0*/  HMMA.16816.F32 R64, R68, R104, R64 ;  /* 0x000000684440723c */ /* 0x000fe20000001840 */
[----:B------:R-:W-:Y:S01]  /*25f0*/  IMAD.MOV.U32 R55, RZ, RZ, R59 ;  /* 0x000000ffff377224 */ /* 0x000fe200078e003b */
[----:B------:R-:W-:Y:S01]  /*2600*/  LDSM.16.MT88.4 R60, [R199+UR7+0x1400] ;  /* 0x00140007c73c783b */ /* 0x000fe20008004200 */
[----:B-----5:R-:W-:-:S02]  /*2610*/  IMAD.MOV.U32 R68, RZ, RZ, R88 ;  /* 0x000000ffff447224 */ /* 0x020fc400078e0058 */
[----:B------:R-:W-:Y:S01]  /*2620*/  IMAD.MOV.U32 R69, RZ, RZ, R90 ;  /* 0x000000ffff457224 */ /* 0x000fe200078e005a */
[----:B------:R-:W-:Y:S02]  /*2630*/  LDSM.16.MT88.4 R56, [R199+UR7+0x1000] ;  /* 0x00100007c738783b */ /* 0x000fe40008004200 */
[----:B------:R-:W-:Y:S01]  /*2640*/  HMMA.16816.F32 R48, R52, R104, R48 ;  /* 0x000000683430723c */ /* 0x000fe20000001830 */
[----:B------:R-:W-:Y:S01]  /*2650*/  IMAD.MOV.U32 R70, RZ, RZ, R92 ;  /* 0x000000ffff467224 */ /* 0x000fe200078e005c */
[----:B------:R-:W1:Y:S01]  /*2660*/  LDSM.16.M88.4 R52, [R200+UR7+0x2000] ;  /* 0x00200007c834783b */ /* 0x000e620008000200 */
[----:B------:R-:W-:Y:S01]  /*2670*/  IMAD.MOV.U32 R71, RZ, RZ, R94 ;  /* 0x000000ffff477224 */ /* 0x000fe200078e005e */
[----:B------:R-:W-:-:S08]  /*2680*/  F2FP.F16.E4M3.UNPACK_B R140, R106.H1 ;  /* 0x0000006aff8c723e */ /* 0x000fd000030006ff */
[-C--:B------:R-:W-:Y:S01]  /*2690*/  HMMA.16816.F32 R64, R68, R144.reuse, R64 ;  /* 0x000000904440723c */ /* 0x080fe20000001840 */
[----:B------:R-:W-:Y:S02]  /*26a0*/  IMAD.MOV.U32 R68, RZ, RZ, R96 ;  /* 0x000000ffff447224 */ /* 0x000fe400078e0060 */
[----:B------:R-:W-:Y:S02]  /*26b0*/  IMAD.MOV.U32 R69, RZ, RZ, R98 ;  /* 0x000000ffff457224 */ /* 0x000fe400078e0062 */
[----:B0-----:R-:W-:Y:S02]  /*26c0*/  IMAD.MOV.U32 R70, RZ, RZ, R100 ;  /* 0x000000ffff467224 */ /* 0x001fe400078e0064 */
[----:B------:R-:W-:Y:S01]  /*26d0*/  IMAD.MOV.U32 R71, RZ, RZ, R102 ;  /* 0x000000ffff477224 */ /* 0x000fe200078e0066 */
[----:B------:R-:W-:Y:S02]  /*26e0*/  F2FP.F16.E4M3.UNPACK_B R141, R107.H1 ;  /* 0x0000006bff8d723e */ /* 0x000fe400030006ff */
[----:B------:R-:W0:Y:S04]  /*26f0*/  LDSM.16.MT88.4 R104, [R198+UR7+0x1000] ;  /* 0x00100007c668783b */ /* 0x000e280008004200 */
[----:B------:R-:W-:Y:S01]  /*2700*/  HMMA.16816.F32 R68, R68, R144, R48 ;  /* 0x000000904444723c */ /* 0x000fe20000001830 */
[----:B------:R-:W2:Y:S01]  /*2710*/  LDSM.16.MT88.4 R48, [R198+UR7+0x1400] ;  /* 0x00140007c630783b */ /* 0x000ea20008004200 */
[----:B------:R-:W-:-:S02]  /*2720*/  IMAD.MOV.U32 R88, RZ, RZ, R89 ;  /* 0x000000ffff587224 */ /* 0x000fc400078e0059 */
[----:B------:R-:W-:Y:S02]  /*2730*/  IMAD.MOV.U32 R89, RZ, RZ, R91 ;  /* 0x000000ffff597224 */ /* 0x000fe400078e005b */
[----:B------:R-:W-:Y:S02]  /*2740*/  IMAD.MOV.U32 R90, RZ, RZ, R93 ;  /* 0x000000ffff5a7224 */ /* 0x000fe400078e005d */
[----:B------:R-:W-:Y:S02]  /*2750*/  IMAD.MOV.U32 R91, RZ, RZ, R95 ;  /* 0x000000ffff5b7224 */ /* 0x000fe400078e005f */
[----:B------:R-:W-:Y:S01]  /*2760*/  IMAD.MOV.U32 R96, RZ, RZ, R97 ;  /* 0x000000ffff607224 */ /* 0x000fe200078e0061 */
[----:B------:R-:W-:Y:S01]  /*2770*/  LDSM.16.MT88.4 R92, [R198+UR7+0x1800] ;  /* 0x00180007c65c783b */ /* 0x000fe20008004200 */
[----:B------:R-:W-:Y:S02]  /*2780*/  IMAD.MOV.U32 R97, RZ, RZ, R99 ;  /* 0x000000ffff617224 */ /* 0x000fe400078e0063 */
[----:B------:R-:W-:Y:S01]  /*2790*/  IMAD.MOV.U32 R98, RZ, RZ, R101 ;  /* 0x000000ffff627224 */ /* 0x000fe200078e0065 */
[-C--:B------:R-:W-:Y:S01]  /*27a0*/  HMMA.16816.F32 R64, R88, R140.reuse, R64 ;  /* 0x0000008c5840723c */ /* 0x080fe20000001840 */
[----:B------:R-:W-:Y:S01]  /*27b0*/  IMAD.MOV.U32 R99, RZ, RZ, R103 ;  /* 0x000000ffff637224 */ /* 0x000fe200078e0067 */
[----:B------:R-:W3:Y:S06]  /*27c0*/  LDSM.16.MT88.4 R88, [R199+UR7+0x1c00] ;  /* 0x001c0007c758783b */ /* 0x000eec0008004200 */
[----:B------:R-:W-:Y:S01]  /*27d0*/  HMMA.16816.F32 R96, R96, R140, R68 ;  /* 0x0000008c6060723c */ /* 0x000fe20000001844 */
[----:B-1----:R-:W-:Y:S01]  /*27e0*/  F2FP.F16.E4M3.UNPACK_B R140, R52 ;  /* 0x00000034ff8c723e */ /* 0x002fe200020006ff */
[----:B------:R-:W-:Y:S01]  /*27f0*/  IMAD.MOV.U32 R68, RZ, RZ, R56 ;  /* 0x000000ffff447224 */ /* 0x000fe200078e0038 */
[----:B------:R-:W-:Y:S01]  /*2800*/  F2FP.F16.E4M3.UNPACK_B R141, R53 ;  /* 0x00000035ff8d723e */ /* 0x000fe200020006ff */
[----:B------:R-:W-:-:S02]  /*2810*/  IMAD.MOV.U32 R69, RZ, RZ, R58 ;  /* 0x000000ffff457224 */ /* 0x000fc400078e003a */
[----:B------:R-:W-:Y:S02]  /*2820*/  IMAD.MOV.U32 R70, RZ, RZ, R60 ;  /* 0x000000ffff467224 */ /* 0x000fe400078e003c */
[----:B------:R-:W-:Y:S02]  /*2830*/  IMAD.MOV.U32 R71, RZ, RZ, R62 ;  /* 0x000000ffff477224 */ /* 0x000fe400078e003e */
[----:B0-----:R-:W-:-:S05]  /*2840*/  IMAD.MOV.U32 R100, RZ, RZ, R104 ;  /* 0x000000ffff647224 */ /* 0x001fca00078e0068 */
[----:B------:R-:W-:Y:S01]  /*2850*/  HMMA.16816.F32 R64, R68, R140, R64 ;  /* 0x0000008c4440723c */ /* 0x000fe20000001840 */
[----:B------:R-:W0:Y:S01]  /*2860*/  LDSM.16.MT88.4 R68, [R199+UR7+0x1800] ;  /* 0x00180007c744783b */ /* 0x000e220008004200 */
[----:B------:R-:W-:Y:S02]  /*2870*/  IMAD.MOV.U32 R101, RZ, RZ, R106 ;  /* 0x000000ffff657224 */ /* 0x000fe400078e006a */
[----:B--2---:R-:W-:Y:S02]  /*2880*/  IMAD.MOV.U32 R102, RZ, RZ, R48 ;  /* 0x000000ffff667224 */ /* 0x004fe400078e0030 */
[----:B------:R-:W-:-:S07]  /*2890*/  IMAD.MOV.U32 R103, RZ, RZ, R50 ;  /* 0x000000ffff677224 */ /* 0x000fce00078e0032 */
[----:B------:R-:W-:Y:S01]  /*28a0*/  HMMA.16816.F32 R96, R100, R140, R96 ;  /* 0x0000008c6460723c */ /* 0x000fe20000001860 */
[----:B------:R-:W1:Y:S01]  /*28b0*/  LDSM.16.MT88.4 R100, [R198+UR7+0x1c00] ;  /* 0x001c0007c664783b */ /* 0x000e620008004200 */
[----:B------:R-:W-:Y:S01]  /*28c0*/  IMAD.MOV.U32 R56, RZ, RZ, R57 ;  /* 0x000000ffff387224 */ /* 0x000fe200078e0039 */
[----:B------:R-:W-:Y:S01]  /*28d0*/  F2FP.F16.E4M3.UNPACK_B R52, R52.H1 ;  /* 0x00000034ff34723e */ /* 0x000fe200030006ff */
[----:B------:R-:W-:Y:S01]  /*28e0*/  IMAD.MOV.U32 R57, RZ, RZ, R59 ;  /* 0x000000ffff397224 */ /* 0x000fe200078e003b */
[----:B------:R-:W-:Y:S01]  /*28f0*/  F2FP.F16.E4M3.UNPACK_B R53, R53.H1 ;  /* 0x00000035ff35723e */ /* 0x000fe200030006ff */
[----:B------:R-:W-:Y:S02]  /*2900*/  IMAD.MOV.U32 R58, RZ, RZ, R61 ;  /* 0x000000ffff3a7224 */ /* 0x000fe400078e003d */
[----:B------:R-:W-:Y:S02]  /*2910*/  IMAD.MOV.U32 R59, RZ, RZ, R63 ;  /* 0x000000ffff3b7224 */ /* 0x000fe400078e003f */
[----:B------:R-:W-:-:S02]  /*2920*/  IMAD.MOV.U32 R60, RZ, RZ, R105 ;  /* 0x000000ffff3c7224 */ /* 0x000fc400078e0069 */
[----:B------:R-:W-:Y:S02]  /*2930*/  IMAD.MOV.U32 R61, RZ, RZ, R107 ;  /* 0x000000ffff3d7224 */ /* 0x000fe400078e006b */
[----:B------:R-:W-:Y:S01]  /*2940*/  IMAD.MOV.U32 R62, RZ, RZ, R49 ;  /* 0x000000ffff3e7224 */ /* 0x000fe200078e0031 */
[----:B------:R-:W-:Y:S01]  /*2950*/  HMMA.16816.F32 R56, R56, R52, R64 ;  /* 0x000000343838723c */ /* 0x000fe20000001840 */
[----:B------:R-:W-:Y:S02]  /*2960*/  IMAD.MOV.U32 R63, RZ, RZ, R51 ;  /* 0x000000ffff3f7224 */ /* 0x000fe400078e0033 */
[----:B---3--:R-:W-:-:S05]  /*2970*/  IMAD.MOV.U32 R50, RZ, RZ, R88 ;  /* 0x000000ffff327224 */ /* 0x008fca00078e0058 */
[----:B------:R-:W-:Y:S01]  /*2980*/  HMMA.16816.F32 R60, R60, R52, R96 ;  /* 0x000000343c3c723c */ /* 0x000fe20000001860 */
[----:B------:R-:W-:Y:S01]  /*2990*/  F2FP.F16.E4M3.UNPACK_B R52, R54 ;  /* 0x00000036ff34723e */ /* 0x000fe200020006ff */
[----:B------:R-:W-:Y:S01]  /*29a0*/  IMAD.MOV.U32 R51, RZ, RZ, R90 ;  /* 0x000000ffff337224 */ /* 0x000fe200078e005a */
[----:B------:R-:W-:Y:S01]  /*29b0*/  F2FP.F16.E4M3.UNPACK_B R53, R55 ;  /* 0x00000037ff35723e */ /* 0x000fe200020006ff */
[----:B0-----:R-:W-:Y:S02]  /*29c0*/  IMAD.MOV.U32 R48, RZ, RZ, R68 ;  /* 0x000000ffff307224 */ /* 0x001fe400078e0044 */
[----:B------:R-:W-:-:S07]  /*29d0*/  IMAD.MOV.U32 R49, RZ, RZ, R70 ;  /* 0x000000ffff317224 */ /* 0x000fce00078e0046 */
[----:B------:R-:W-:Y:S01]  /*29e0*/  HMMA.16816.F32 R48, R48, R52, R56 ;  /* 0x000000343030723c */ /* 0x000fe20000001838 */
[----:B------:R-:W-:Y:S02]  /*29f0*/  IMAD.MOV.U32 R56, RZ, RZ, R92 ;  /* 0x000000ffff387224 */ /* 0x000fe400078e005c */
[----:B------:R-:W-:Y:S02]  /*2a00*/  IMAD.MOV.U32 R57, RZ, RZ, R94 ;  /* 0x000000ffff397224 */ /* 0x000fe400078e005e */
[----:B-1----:R-:W-:Y:S02]  /*2a10*/  IMAD.MOV.U32 R58, RZ, RZ, R100 ;  /* 0x000000ffff3a7224 */ /* 0x002fe400078e0064 */
[----:B------:R-:W-:Y:S01]  /*2a20*/  IMAD.MOV.U32 R59, RZ, RZ, R102 ;  /* 0x000000ffff3b7224 */ /* 0x000fe200078e0066 */
[----:B------:R-:W-:Y:S01]  /*2a30*/  F2FP.F16.E4M3.UNPACK_B R64, R54.H1 ;  /* 0x00000036ff40723e */ /* 0x000fe200030006ff */
[----:B------:R-:W-:Y:S01]  /*2a40*/  IMAD.MOV.U32 R54, RZ, RZ, R89 ;  /* 0x000000ffff367224 */ /* 0x000fe200078e0059 */
[----:B------:R-:W-:-:S04]  /*2a50*/  F2FP.F16.E4M3.UNPACK_B R65, R55.H1 ;  /* 0x00000037ff41723e */ /* 0x000fc800030006ff */
[----:B------:R-:W-:Y:S01]  /*2a60*/  HMMA.16816.F32 R56, R56, R52, R60 ;  /* 0x000000343838723c */ /* 0x000fe2000000183c */
[----:B------:R-:W-:Y:S02]  /*2a70*/  IMAD.MOV.U32 R52, RZ, RZ, R69 ;  /* 0x000000ffff347224 */ /* 0x000fe400078e0045 */
[----:B------:R-:W-:Y:S02]  /*2a80*/  IMAD.MOV.U32 R53, RZ, RZ, R71 ;  /* 0x000000ffff357224 */ /* 0x000fe400078e0047 */
[----:B------:R-:W-:-:S07]  /*2a90*/  IMAD.MOV.U32 R55, RZ, RZ, R91 ;  /* 0x000000ffff377224 */ /* 0x000fce00078e005b */
[----:B------:R-:W-:Y:S01]  /*2aa0*/  HMMA.16816.F32 R48, R52, R64, R48 ;  /* 0x000000403430723c */ /* 0x000fe20000001830 */
[----:B------:R-:W-:Y:S02]  /*2ab0*/  IMAD.MOV.U32 R52, RZ, RZ, R93 ;  /* 0x000000ffff347224 */ /* 0x000fe400078e005d */
[----:B------:R-:W-:Y:S02]  /*2ac0*/  IMAD.MOV.U32 R53, RZ, RZ, R95 ;  /* 0x000000ffff357224 */ /* 0x000fe400078e005f */
[----:B------:R-:W-:Y:S02]  /*2ad0*/  IMAD.MOV.U32 R54, RZ, RZ, R101 ;  /* 0x000000ffff367224 */ /* 0x000fe400078e0065 */
[----:B------:R-:W-:-:S07]  /*2ae0*/  IMAD.MOV.U32 R55, RZ, RZ, R103 ;  /* 0x000000ffff377224 */ /* 0x000fce00078e0067 */
[----:B------:R-:W-:Y:S01]  /*2af0*/  HMMA.16816.F32 R52, R52, R64, R56 ;  /* 0x000000403434723c */ /* 0x000fe20000001838 */
[----:B------:R-:W-:-:S04]  /*2b00*/  VIADD R61, R196, UR6 ;  /* 0x00000006c43d7c36 */ /* 0x000fc80008000000 */
[----:B------:R-:W-:Y:S01]  /*2b10*/  FMUL R48, R48, UR14 ;  /* 0x0000000e30307c20 */ /* 0x000fe20008400000 */
[-C--:B------:R-:W-:Y:S01]  /*2b20*/  ISETP.GE.AND P5, PT, R205, R61.reuse, PT ;  /* 0x0000003dcd00720c */ /* 0x080fe20003fa6270 */
[----:B------:R-:W-:Y:S01]  /*2b30*/  FMUL R49, R49, UR14 ;  /* 0x0000000e31317c20 */ /* 0x000fe20008400000 */
[----:B------:R-:W-:Y:S01]  /*2b40*/  FMUL R50, R50, UR14 ;  /* 0x0000000e32327c20 */ /* 0x000fe20008400000 */
[-C--:B------:R-:W-:Y:S02]  /*2b50*/  ISETP.GT.AND P6, PT, R205, R61.reuse, PT ;  /* 0x0000003dcd00720c */ /* 0x080fe40003fc4270 */
[-C--:B------:R-:W-:Y:S02]  /*2b60*/  ISETP.GE.AND P2, PT, R204, R61.reuse, PT ;  /* 0x0000003dcc00720c */ /* 0x080fe40003f46270 */
[----:B------:R-:W-:Y:S02]  /*2b70*/  FSEL R59, R48, -INF , P5 ;  /* 0xff800000303b7808 */ /* 0x000fe40002800000 */
[----:B------:R-:W-:-:S02]  /*2b80*/  ISETP.GE.AND P4, PT, R203, R61, PT ;  /* 0x0000003dcb00720c */ /* 0x000fc40003f86270 */
[-C--:B------:R-:W-:Y:S02]  /*2b90*/  ISETP.GT.AND P5, PT, R203, R61.reuse, PT ;  /* 0x0000003dcb00720c */ /* 0x080fe40003fa4270 */
[----:B------:R-:W-:Y:S01]  /*2ba0*/  FMUL R52, R52, UR14 ;  /* 0x0000000e34347c20 */ /* 0x000fe20008400000 */
[----:B------:R-:W-:Y:S01]  /*2bb0*/  FMUL R53, R53, UR14 ;  /* 0x0000000e35357c20 */ /* 0x000fe20008400000 */
[----:B------:R-:W-:Y:S01]  /*2bc0*/  FSEL R60, R49, -INF , P6 ;  /* 0xff800000313c7808 */ /* 0x000fe20003000000 */
[----:B------:R-:W-:Y:S01]  /*2bd0*/  FMUL R54, R54, UR14 ;  /* 0x0000000e36367c20 */ /* 0x000fe20008400000 */
[----:B------:R-:W-:Y:S01]  /*2be0*/  FSEL R66, R50, -INF , P2 ;  /* 0xff80000032427808 */ /* 0x000fe20001000000 */
[----:B------:R-:W-:Y:S01]  /*2bf0*/  FMUL R55, R55, UR14 ;  /* 0x0000000e37377c20 */ /* 0x000fe20008400000 */
[CC--:B------:R-:W-:Y:S02]  /*2c00*/  ISETP.GE.AND P6, PT, R202.reuse, R61.reuse, PT ;  /* 0x0000003dca00720c */ /* 0x0c0fe40003fc6270 */
[-C--:B------:R-:W-:Y:S01]  /*2c10*/  ISETP.GT.AND P2, PT, R202, R61.reuse, PT ;  /* 0x0000003dca00720c */ /* 0x080fe20003f44270 */
[----:B------:R-:W-:Y:S01]  /*2c20*/  FMUL R51, R51, UR14 ;  /* 0x0000000e33337c20 */ /* 0x000fe20008400000 */
[----:B------:R-:W-:-:S02]  /*2c30*/  ISETP.GT.AND P3, PT, R204, R61, PT ;  /* 0x0000003dcc00720c */ /* 0x000fc40003f64270 */
[----:B------:R-:W-:Y:S02]  /*2c40*/  FSEL R71, R52, -INF , P4 ;  /* 0xff80000034477808 */ /* 0x000fe40002000000 */
[----:B------:R-:W-:Y:S02]  /*2c50*/  FSEL R68, R53, -INF , P5 ;  /* 0xff80000035447808 */ /* 0x000fe40002800000 */
[----:B------:R-:W-:Y:S02]  /*2c60*/  FSEL R88, R54, -INF , P6 ;  /* 0xff80000036587808 */ /* 0x000fe40003000000 */
[----:B------:R-:W-:Y:S02]  /*2c70*/  FSEL R89, R55, -INF , P2 ;  /* 0xff80000037597808 */ /* 0x000fe40001000000 */
[----:B------:R-:W-:Y:S02]  /*2c80*/  FSEL R61, R51, -INF , P3 ;  /* 0xff800000333d7808 */ /* 0x000fe40001800000 */
[----:B------:R-:W-:-:S02]  /*2c90*/  FMNMX R50, R71, R68, !PT ;  /* 0x0000004447327209 */ /* 0x000fc40007800000 */
[----:B------:R-:W-:Y:S02]  /*2ca0*/  FMNMX R51, R88, R89, !PT ;  /* 0x0000005958337209 */ /* 0x000fe40007800000 */
[----:B------:R-:W-:Y:S01]  /*2cb0*/  FMNMX R48, R59, R60, !PT ;  /* 0x0000003c3b307209 */ /* 0x000fe20007800000 */
[----:B------:R-:W0:Y:S01]  /*2cc0*/  SHFL.BFLY PT, R55, R50, 0x2, 0x1f ;  /* 0x0c401f0032377f89 */ /* 0x000e2200000e0000 */
[----:B------:R-:W-:-:S03]  /*2cd0*/  FMNMX R49, R66, R61, !PT ;  /* 0x0000003d42317209 */ /* 0x000fc60007800000 */
[----:B------:R-:W1:Y:S04]  /*2ce0*/  SHFL.BFLY PT, R58, R51, 0x2, 0x1f ;  /* 0x0c401f00333a7f89 */ /* 0x000e6800000e0000 */
[----:B------:R-:W2:Y:S04]  /*2cf0*/  SHFL.BFLY PT, R53, R48, 0x2, 0x1f ;  /* 0x0c401f0030357f89 */ /* 0x000ea800000e0000 */
[----:B------:R-:W3:Y:S01]  /*2d00*/  SHFL.BFLY PT, R52, R49, 0x2, 0x1f ;  /* 0x0c401f0031347f89 */ /* 0x000ee200000e0000 */
[----:B------:R-:W4:Y:S01]  /*2d10*/  S2R R62, SR_TID.X ;  /* 0x00000000003e7919 */ /* 0x000f220000002100 */
[----:B0-----:R-:W-:-:S02]  /*2d20*/  FMNMX R56, R50, R55, !PT ;  /* 0x0000003732387209 */ /* 0x001fc40007800000 */
[----:B-1----:R-:W-:-:S03]  /*2d30*/  FMNMX R58, R51, R58, !PT ;  /* 0x0000003a333a7209 */ /* 0x002fc60007800000 */
[----:B------:R-:W0:Y:S01]  /*2d40*/  SHFL.BFLY PT, R57, R56, 0x1, 0x1f ;  /* 0x0c201f0038397f89 */ /* 0x000e2200000e0000 */
[----:B--2---:R-:W-:Y:S02]  /*2d50*/  FMNMX R53, R48, R53, !PT ;  /* 0x0000003530357209 */ /* 0x004fe40007800000 */
[----:B---3--:R-:W-:Y:S02]  /*2d60*/  FMNMX R54, R49, R52, !PT ;  /* 0x0000003431367209 */ /* 0x008fe40007800000 */
[----:B------:R-:W1:Y:S04]  /*2d70*/  SHFL.BFLY PT, R49, R58, 0x1, 0x1f ;  /* 0x0c201f003a317f89 */ /* 0x000e6800000e0000 */
[----:B------:R-:W2:Y:S04]  /*2d80*/  SHFL.BFLY PT, R52, R53, 0x1, 0x1f ;  /* 0x0c201f0035347f89 */ /* 0x000ea800000e0000 */
[----:B------:R-:W3:Y:S01]  /*2d90*/  SHFL.BFLY PT, R55, R54, 0x1, 0x1f ;  /* 0x0c201f0036377f89 */ /* 0x000ee200000e0000 */
[----:B------:R-:W-:-:S02]  /*2da0*/  SHF.R.U32.HI R48, RZ, 0x2, R195 ;  /* 0x00000002ff307819 */ /* 0x000fc400000116c3 */
[----:B----4-:R-:W-:Y:S02]  /*2db0*/  LOP3.LUT R50, R62, 0xff, RZ, 0xc0, !PT ;  /* 0x000000ff3e327812 */ /* 0x010fe400078ec0ff */
[----:B------:R-:W-:Y:S02]  /*2dc0*/  SGXT.U32 R48, R48, 0x3 ;  /* 0x000000033030781a */ /* 0x000fe40000000000 */
[----:B0-----:R-:W-:Y:S02]  /*2dd0*/  FMNMX R70, R56, R57, !PT ;  /* 0x0000003938467209 */ /* 0x001fe40007800000 */
[----:B------:R-:W-:Y:S02]  /*2de0*/  LOP3.LUT R67, R195, 0x1c, RZ, 0xc0, !PT ;  /* 0x0000001cc3437812 */ /* 0x000fe400078ec0ff */
[----:B------:R-:W-:Y:S02]  /*2df0*/  LOP3.LUT R64, R48, 0x8, RZ, 0xfc, !PT ;  /* 0x0000000830407812 */ /* 0x000fe400078efcff */
[----:B-1----:R-:W-:-:S02]  /*2e00*/  FMNMX R57, R58, R49, !PT ;  /* 0x000000313a397209 */ /* 0x002fc40007800000 */
[----:B------:R-:W-:Y:S02]  /*2e10*/  SHF.R.U32.HI R49, RZ, 0x3, R50 ;  /* 0x00000003ff317819 */ /* 0x000fe40000011632 */
[----:B--2---:R-:W-:Y:S02]  /*2e20*/  FMNMX R52, R53, R52, !PT ;  /* 0x0000003435347209 */ /* 0x004fe40007800000 */
[----:B------:R-:W-:Y:S02]  /*2e30*/  LEA R64, R64, UR7, 0x5 ;  /* 0x0000000740407c11 */ /* 0x000fe4000f8e28ff */
[----:B------:R-:W-:Y:S02]  /*2e40*/  LOP3.LUT R53, R49, 0x1c, RZ, 0xc0, !PT ;  /* 0x0000001c31357812 */ /* 0x000fe400078ec0ff */
[----:B------:R-:W-:Y:S01]  /*2e50*/  LEA R65, R67, UR7, 0x3 ;  /* 0x0000000743417c11 */ /* 0x000fe2000f8e18ff */
[----:B------:R-:W-:Y:S01]  /*2e60*/  BSSY.RECONVERGENT B0, `(.L_x_1) ;  /* 0x000000c000007945 */ /* 0x000fe20003800200 */
[----:B------:R-:W-:-:S02]  /*2e70*/  LOP3.LUT R62, R48, 0x18, RZ, 0xfc, !PT ;  /* 0x00000018303e7812 */ /* 0x000fc400078efcff */
[----:B------:R-:W-:Y:S01]  /*2e80*/  LOP3.LUT R63, R48, 0x10, RZ, 0xfc, !PT ;  /* 0x00000010303f7812 */ /* 0x000fe200078efcff */
[----:B------:R-:W-:Y:S01]  /*2e90*/  IMAD.IADD R48, R53, 0x1, R64 ;  /* 0x0000000135307824 */ /* 0x000fe200078e0240 */
[----:B---3--:R-:W-:Y:S01]  /*2ea0*/  FMNMX R55, R54, R55, !PT ;  /* 0x0000003736377209 */ /* 0x008fe20007800000 */
[----:B------:R-:W-:Y:S01]  /*2eb0*/  IMAD.IADD R49, R65, 0x1, R53 ;  /* 0x0000000141317824 */ /* 0x000fe200078e0235 */
[----:B------:R-:W-:Y:S02]  /*2ec0*/  LEA R62, R62, UR7, 0x5 ;  /* 0x000000073e3e7c11 */ /* 0x000fe4000f8e28ff */
[----:B------:R-:W-:Y:S01]  /*2ed0*/  LEA R63, R63, UR7, 0x5 ;  /* 0x000000073f3f7c11 */ /* 0x000fe2000f8e28ff */
[----:B------:R-:W-:Y:S06]  /*2ee0*/  BAR.SYNC.DEFER_BLOCKING 0x0 ;  /* 0x0000000000007b1d */ /* 0x000fec0000010000 */
[----:B------:R-:W-:Y:S05]  /*2ef0*/  @P0 BRA `(.L_x_2) ;  /* 0x0000000000080947 */ /* 0x000fea0003800000 */
[----:B------:R0:W-:Y:S04]  /*2f00*/  STS [R49+0x2000], R52 ;  /* 0x0020003431007388 */ /* 0x0001e80000000800 */
[----:B------:R0:W-:Y:S02]  /*2f10*/  STS [R48+0x2000], R55 ;  /* 0x0020003730007388 */ /* 0x0001e40000000800 */
.L_x_2:
[----:B------:R-:W-:Y:S05]  /*2f20*/  BSYNC.RECONVERGENT B0 ;  /* 0x0000000000007941 */ /* 0x000fea0003800200 */
.L_x_1:
[----:B------:R-:W-:Y:S01]  /*2f30*/  BSSY.RECONVERGENT B0, `(.L_x_3) ;  /* 0x0000007000007945 */ /* 0x000fe20003800200 */
[----:B0-----:R-:W-:Y:S01]  /*2f40*/  LEA R52, R50, UR7, 0x2 ;  /* 0x0000000732347c11 */ /* 0x001fe2000f8e10ff */
[C---:B------:R-:W-:Y:S02]  /*2f50*/  IMAD.IADD R51, R53.reuse, 0x1, R63 ;  /* 0x0000000135337824 */ /* 0x040fe400078e023f */
[----:B------:R-:W-:Y:S01]  /*2f60*/  IMAD.IADD R50, R53, 0x1, R62 ;  /* 0x0000000135327824 */ /* 0x000fe200078e023e */
[----:B------:R-:W-:Y:S06]  /*2f70*/  @P0 BRA `(.L_x_4) ;  /* 0x0000000000080947 */ /* 0x000fec0003800000 */
[----:B------:R0:W-:Y:S04]  /*2f80*/  STS [R51+0x2000], R70 ;  /* 0x0020004633007388 */ /* 0x0001e80000000800 */
[----:B------:R0:W-:Y:S02]  /*2f90*/  @!P0 STS [R50+0x2000], R57 ;  /* 0x0020003932008388 */ /* 0x0001e40000000800 */
.L_x_4:
[----:B------:R-:W-:Y:S05]  /*2fa0*/  BSYNC.RECONVERGENT B0 ;  /* 0x0000000000007941 */ /* 0x000fea0003800200 */
.L_x_3:
[----:B------:R-:W-:Y:S06]  /*2fb0*/  BAR.SYNC.DEFER_BLOCKING 0x0 ;  /* 0x0000000000007b1d */ /* 0x000fec0000010000 */
[----:B------:R-:W-:Y:S01]  /*2fc0*/  BSSY.RECONVERGENT B0, `(.L_x_5) ;  /* 0x000004c000007945 */ /* 0x000fe20003800200 */
[----:B------:R-:W1:Y:S04]  /*2fd0*/  LDS R53, [R52+0x2000] ;  /* 0x0020000034357984 */ /* 0x000e680000000800 */
[----:B-1----:R-:W1:Y:S02]  /*2fe0*/  SHFL.BFLY PT, R54, R53, 0x4, 0x1f ;  /* 0x0c801f0035367f89 */ /* 0x002e6400000e0000 */
[----:B-1----:R-:W-:-:S05]  /*2ff0*/  FMNMX R54, R53, R54, !PT ;  /* 0x0000003635367209 */ /* 0x002fca0007800000 */
[----:B------:R-:W1:Y:S02]  /*3000*/  SHFL.BFLY PT, R55, R54, 0x2, 0x1f ;  /* 0x0c401f0036377f89 */ /* 0x000e6400000e0000 */
[----:B-1----:R-:W-:-:S05]  /*3010*/  FMNMX R55, R54, R55, !PT ;  /* 0x0000003736377209 */ /* 0x002fca0007800000 */
[----:B------:R-:W1:Y:S02]  /*3020*/  SHFL.BFLY PT, R56, R55, 0x1, 0x1f ;  /* 0x0c201f0037387f89 */ /* 0x000e6400000e0000 */
[----:B01----:R-:W-:-:S05]  /*3030*/  FMNMX R57, R55, R56, !PT ;  /* 0x0000003837397209 */ /* 0x003fca0007800000 */
[----:B------:R-:W-:Y:S01]  /*3040*/  @!P1 STS [R52+0x2000], R57 ;  /* 0x0020003934009388 */ /* 0x000fe20000000800 */
[----:B------:R-:W-:Y:S06]  /*3050*/  BAR.SYNC.DEFER_BLOCKING 0x0 ;  /* 0x0000000000007b1d */ /* 0x000fec0000010000 */
[----:B------:R-:W0:Y:S04]  /*3060*/  LDS R212, [R65+0x2000] ;  /* 0x0020000041d47984 */ /* 0x000e280000000800 */
[----:B------:R-:W1:Y:S04]  /*3070*/  LDS R213, [R64+0x2000] ;  /* 0x0020000040d57984 */ /* 0x000e680000000800 */
[----:B------:R-:W2:Y:S04]  /*3080*/  LDS R210, [R63+0x2000] ;  /* 0x002000003fd27984 */ /* 0x000ea80000000800 */
[----:B------:R-:W3:Y:S01]  /*3090*/  LDS R211, [R62+0x2000] ;  /* 0x002000003ed37984 */ /* 0x000ee20000000800 */
[----:B0-----:R-:W-:-:S02]  /*30a0*/  FMNMX R212, R212, R209, !PT ;  /* 0x000000d1d4d47209 */ /* 0x001fc40007800000 */
[----:B-1----:R-:W-:-:S03]  /*30b0*/  FMNMX R213, R213, R208, !PT ;  /* 0x000000d0d5d57209 */ /* 0x002fc60007800000 */
[--C-:B------:R-:W-:Y:S01]  /*30c0*/  FADD R53, R59, -R212.reuse ;  /* 0x800000d43b357221 */ /* 0x100fe20000000000 */
[----:B------:R-:W-:Y:S01]  /*30d0*/  FADD R54, -R212, R209 ;  /* 0x000000d1d4367221 */ /* 0x000fe20000000100 */
[----:B--2---:R-:W-:Y:S02]  /*30e0*/  FMNMX R210, R210, R147, !PT ;  /* 0x00000093d2d27209 */ /* 0x004fe40007800000 */
[----:B------:R-:W-:Y:S01]  /*30f0*/  FMUL R70, R53, 1.4426950216293334961 ;  /* 0x3fb8aa3b35467820 */ /* 0x000fe20000400000 */
[----:B------:R-:W-:Y:S01]  /*3100*/  FADD R53, R60, -R212 ;  /* 0x800000d43c357221 */ /* 0x000fe20000000000 */
[----:B------:R-:W-:Y:S01]  /*3110*/  FMUL R54, R54, 1.4426950216293334961 ;  /* 0x3fb8aa3b36367820 */ /* 0x000fe20000400000 */
[----:B---3--:R-:W-:Y:S02]  /*3120*/  FMNMX R211, R211, R146, !PT ;  /* 0x00000092d3d37209 */ /* 0x008fe40007800000 */
[----:B------:R-:W-:Y:S01]  /*3130*/  FMUL R95, R53, 1.4426950216293334961 ;  /* 0x3fb8aa3b355f7820 */ /* 0x000fe20000400000 */
[--C-:B------:R-:W-:Y:S01]  /*3140*/  FADD R53, R66, -R213.reuse ;  /* 0x800000d542357221 */ /* 0x100fe20000000000 */
[----:B------:R-:W-:Y:S03]  /*3150*/  MUFU.EX2 R70, R70 ;  /* 0x0000004600467308 */ /* 0x000fe60000000800 */
[----:B------:R-:W-:Y:S01]  /*3160*/  FMUL R92, R53, 1.4426950216293334961 ;  /* 0x3fb8aa3b355c7820 */ /* 0x000fe20000400000 */
[----:B------:R-:W-:-:S04]  /*3170*/  FADD R53, R61, -R213 ;  /* 0x800000d53d357221 */ /* 0x000fc80000000000 */
[----:B------:R-:W-:Y:S01]  /*3180*/  FMUL R69, R53, 1.4426950216293334961 ;  /* 0x3fb8aa3b35457820 */ /* 0x000fe20000400000 */
[--C-:B------:R-:W-:Y:S01]  /*3190*/  FADD R53, R71, -R210.reuse ;  /* 0x800000d247357221 */ /* 0x100fe20000000000 */
[----:B------:R-:W0:Y:S03]  /*31a0*/  MUFU.EX2 R95, R95 ;  /* 0x0000005f005f7308 */ /* 0x000e260000000800 */
[----:B------:R-:W-:Y:S01]  /*31b0*/  FMUL R66, R53, 1.4426950216293334961 ;  /* 0x3fb8aa3b35427820 */ /* 0x000fe20000400000 */
[----:B------:R-:W-:-:S04]  /*31c0*/  FADD R53, R68, -R210 ;  /* 0x800000d244357221 */ /* 0x000fc80000000000 */
[----:B------:R-:W-:Y:S01]  /*31d0*/  MUFU.EX2 R92, R92 ;  /* 0x0000005c005c7308 */ /* 0x000fe20000000800 */
[----:B------:R-:W-:Y:S01]  /*31e0*/  FMUL R93, R53, 1.4426950216293334961 ;  /* 0x3fb8aa3b355d7820 */ /* 0x000fe20000400000 */
[----:B------:R-:W-:-:S04]  /*31f0*/  FADD R53, R88, -R211 ;  /* 0x800000d358357221 */ /* 0x000fc80000000000 */
[----:B------:R-:W-:Y:S01]  /*3200*/  FMUL R71, R53, 1.4426950216293334961 ;  /* 0x3fb8aa3b35477820 */ /* 0x000fe20000400000 */
[----:B------:R-:W-:Y:S01]  /*3210*/  FADD R53, R89, -R211 ;  /* 0x800000d359357221 */ /* 0x000fe20000000000 */
[----:B------:R-:W1:Y:S01]  /*3220*/  MUFU.EX2 R69, R69 ;  /* 0x0000004500457308 */ /* 0x000e620000000800 */
[----:B0-----:R-:W-:Y:S02]  /*3230*/  FADD R55, R70, R95 ;  /* 0x0000005f46377221 */ /* 0x001fe40000000000 */
[----:B------:R-:W-:-:S03]  /*3240*/  FMUL R53, R53, 1.4426950216293334961 ;  /* 0x3fb8aa3b35357820 */ /* 0x000fc60000400000 */
[----:B------:R-:W0:Y:S02]  /*3250*/  SHFL.BFLY PT, R60, R55, 0x2, 0x1f ;  /* 0x0c401f00373c7f89 */ /* 0x000e2400000e0000 */
[----:B------:R-:W-:Y:S08]  /*3260*/  MUFU.EX2 R66, R66 ;  /* 0x0000004200427308 */ /* 0x000ff00000000800 */
[----:B------:R-:W2:Y:S01]  /*3270*/  MUFU.EX2 R93, R93 ;  /* 0x0000005d005d7308 */ /* 0x000ea20000000800 */
[----:B-1----:R-:W-:-:S05]  /*3280*/  FADD R56, R92, R69 ;  /* 0x000000455c387221 */ /* 0x002fca0000000000 */
[----:B------:R-:W1:Y:S02]  /*3290*/  SHFL.BFLY PT, R59, R56, 0x2, 0x1f ;  /* 0x0c401f00383b7f89 */ /* 0x000e6400000e0000 */
[----:B------:R-:W-:Y:S01]  /*32a0*/  MUFU.EX2 R71, R71 ;  /* 0x0000004700477308 */ /* 0x000fe20000000800 */
[----:B0-----:R-:W-:-:S07]  /*32b0*/  FADD R60, R55, R60 ;  /* 0x0000003c373c7221 */ /* 0x001fce0000000000 */
[----:B------:R0:W3:Y:S01]  /*32c0*/  MUFU.EX2 R68, R53 ;  /* 0x0000003500447308 */ /* 0x0000e20000000800 */
[----:B--2---:R-:W-:Y:S01]  /*32d0*/  FADD R57, R66, R93 ;  /* 0x0000005d42397221 */ /* 0x004fe20000000000 */
[----:B------:R-:W2:Y:S04]  /*32e0*/  SHFL.BFLY PT, R55, R60, 0x1, 0x1f ;  /* 0x0c201f003c377f89 */ /* 0x000ea800000e0000 */
[----:B------:R-:W4:Y:S02]  /*32f0*/  SHFL.BFLY PT, R90, R57, 0x2, 0x1f ;  /* 0x0c401f00395a7f89 */ /* 0x000f2400000e0000 */
[----:B------:R5:W2:Y:S01]  /*3300*/  MUFU.EX2 R88, R54 ;  /* 0x0000003600587308 */ /* 0x000aa20000000800 */
[----:B0-----:R-:W-:-:S04]  /*3310*/  FADD R53, -R213, R208 ;  /* 0x000000d0d5357221 */ /* 0x001fc80000000100 */
[----:B------:R-:W-:Y:S01]  /*3320*/  FMUL R89, R53, 1.4426950216293334961 ;  /* 0x3fb8aa3b35597820 */ /* 0x000fe20000400000 */
[----:B-1----:R-:W-:Y:S01]  /*3330*/  FADD R59, R56, R59 ;  /* 0x0000003b383b7221 */ /* 0x002fe20000000000 */
[----:B------:R-:W-:Y:S01]  /*3340*/  FADD R53, -R210, R147 ;  /* 0x00000093d2357221 */ /* 0x000fe20000000100 */
[----:B---3--:R-:W-:-:S03]  /*3350*/  FADD R58, R71, R68 ;  /* 0x00000044473a7221 */ /* 0x008fc60000000000 */
[----:B------:R-:W0:Y:S01]  /*3360*/  SHFL.BFLY PT, R56, R59, 0x1, 0x1f ;  /* 0x0c201f003b387f89 */ /* 0x000e2200000e0000 */
[----:B------:R-:W1:Y:S03]  /*3370*/  MUFU.EX2 R89, R89 ;  /* 0x0000005900597308 */ /* 0x000e660000000800 */
[----:B------:R-:W3:Y:S01]  /*3380*/  SHFL.BFLY PT, R61, R58, 0x2, 0x1f ;  /* 0x0c401f003a3d7f89 */ /* 0x000ee200000e0000 */
[----:B--2---:R-:W-:Y:S01]  /*3390*/  FADD R60, R60, R55 ;  /* 0x000000373c3c7221 */ /* 0x004fe20000000000 */
[----:B----4-:R-:W-:Y:S01]  /*33a0*/  FADD R57, R57, R90 ;  /* 0x0000005a39397221 */ /* 0x010fe20000000000 */
[----:B------:R-:W-:Y:S01]  /*33b0*/  FMUL R90, R53, 1.4426950216293334961 ;  /* 0x3fb8aa3b355a7820 */ /* 0x000fe20000400000 */
[----:B------:R-:W-:-:S03]  /*33c0*/  FADD R53, -R211, R146 ;  /* 0x00000092d3357221 */ /* 0x000fc60000000100 */
[----:B-----5:R2:W4:Y:S01]  /*33d0*/  SHFL.BFLY PT, R54, R57, 0x1, 0x1f ;  /* 0x0c201f0039367f89 */ /* 0x02052200000e0000 */
[----:B------:R-:W-:Y:S01]  /*33e0*/  FMUL R53, R53, 1.4426950216293334961 ;  /* 0x3fb8aa3b35357820 */ /* 0x000fe20000400000 */
[----:B------:R-:W1:Y:S01]  /*33f0*/  MUFU.EX2 R90, R90 ;  /* 0x0000005a005a7308 */ /* 0x000e620000000800 */
[----:B0-----:R-:W-:-:S07]  /*3400*/  FADD R59, R59, R56 ;  /* 0x000000383b3b7221 */ /* 0x001fce0000000000 */
[----:B------:R2:W0:Y:S01]  /*3410*/  MUFU.EX2 R91, R53 ;  /* 0x00000035005b7308 */ /* 0x0004220000000800 */
[----:B---3--:R-:W-:-:S05]  /*3420*/  FADD R61, R58, R61 ;  /* 0x0000003d3a3d7221 */ /* 0x008fca0000000000 */
[----:B------:R2:W3:Y:S01]  /*3430*/  SHFL.BFLY PT, R58, R61, 0x1, 0x1f ;  /* 0x0c201f003d3a7f89 */ /* 0x0004e200000e0000 */
[----:B------:R-:W-:Y:S06]  /*3440*/  BAR.SYNC.DEFER_BLOCKING 0x0 ;  /* 0x0000000000007b1d */ /* 0x000fec0000010000 */
[----:B-1----:R-:W-:Y:S05]  /*3450*/  @P0 BRA `(.L_x_6) ;  /* 0x0000000000080947 */ /* 0x002fea0003800000 */
[----:B------:R1:W-:Y:S04]  /*3460*/  STS [R49+0x2000], R60 ;  /* 0x0020003c31007388 */ /* 0x0003e80000000800 */
[----:B------:R1:W-:Y:S02]  /*3470*/  STS [R48+0x2000], R59 ;  /* 0x0020003b30007388 */ /* 0x0003e40000000800 */
.L_x_6:
[----:B------:R-:W-:Y:S05]  /*3480*/  BSYNC.RECONVERGENT B0 ;  /* 0x0000000000007941 */ /* 0x000fea0003800200 */
.L_x_5:
[----:B------:R-:W-:Y:S01]  /*3490*/  BSSY.RECONVERGENT B0, `(.L_x_7) ;  /* 0x0000006000007945 */ /* 0x000fe20003800200 */
[----:B----4-:R-:W-:Y:S01]  /*34a0*/  FADD R54, R57, R54 ;  /* 0x0000003639367221 */ /* 0x010fe20000000000 */
[----:B--23--:R-:W-:Y:S02]  /*34b0*/  FADD R61, R61, R58 ;  /* 0x0000003a3d3d7221 */ /* 0x00cfe40000000000 */
[----:B------:R-:W-:Y:S05]  /*34c0*/  @P0 BRA `(.L_x_8) ;  /* 0x0000000000080947 */ /* 0x000fea0003800000 */
[----:B------:R2:W-:Y:S04]  /*34d0*/  STS [R51+0x2000], R54 ;  /* 0x0020003633007388 */ /* 0x0005e80000000800 */
[----:B------:R2:W-:Y:S02]  /*34e0*/  @!P0 STS [R50+0x2000], R61 ;  /* 0x0020003d32008388 */ /* 0x0005e40000000800 */
.L_x_8:
[----:B------:R-:W-:Y:S05]  /*34f0*/  BSYNC.RECONVERGENT B0 ;  /* 0x0000000000007941 */ /* 0x000fea0003800200 */
.L_x_7:
[----:B------:R-:W-:Y:S01]  /*3500*/  BAR.SYNC.DEFER_BLOCKING 0x0 ;  /* 0x0000000000007b1d */ /* 0x000fe20000010000 */
[----:B------:R-:W-:Y:S02]  /*3510*/  USHF.R.S32.HI UR8, URZ, 0x1f, UR5 ;  /* 0x0000001fff087899 */ /* 0x000fe40008011405 */
[----:B--2---:R-:W-:Y:S02]  /*3520*/  IADD3 R54, P2, PT, R126, UR5, RZ ;  /* 0x000000057e367c10 */ /* 0x004fe4000ff5e0ff */
[----:B------:R-:W-:Y:S02]  /*3530*/  IADD3 R56, P3, PT, R128, UR5, RZ ;  /* 0x0000000580387c10 */ /* 0x000fe4000ff7e0ff */
[----:B------:R-:W-:Y:S02]  /*3540*/  IADD3.X R55, PT, PT, R125, UR8, RZ, P2, !PT ;  /* 0x000000087d377c10 */ /* 0x000fe400097fe4ff */
[----:B------:R-:W-:Y:S01]  /*3550*/  IADD3.X R57, PT, PT, R127, UR8, RZ, P3, !PT ;  /* 0x000000087f397c10 */ /* 0x000fe20009ffe4ff */
[----:B-1----:R-:W1:Y:S04]  /*3560*/  LDS R48, [R52+0x2000] ;  /* 0x0020000034307984 */ /* 0x002e680000000800 */
[----:B-1----:R-:W1:Y:S02]  /*3570*/  SHFL.BFLY PT, R49, R48, 0x4, 0x1f ;  /* 0x0c801f0030317f89 */ /* 0x002e6400000e0000 */
[----:B-1----:R-:W-:-:S05]  /*3580*/  FADD R49, R48, R49 ;  /* 0x0000003130317221 */ /* 0x002fca0000000000 */
[----:B------:R-:W1:Y:S02]  /*3590*/  SHFL.BFLY PT, R50, R49, 0x2, 0x1f ;  /* 0x0c401f0031327f89 */ /* 0x000e6400000e0000 */
[----:B-1----:R-:W-:-:S05]  /*35a0*/  FADD R53, R49, R50 ;  /* 0x0000003231357221 */ /* 0x002fca0000000000 */
[----:B------:R-:W1:Y:S01]  /*35b0*/  SHFL.BFLY PT, R50, R53, 0x1, 0x1f ;  /* 0x0c201f0035327f89 */ /* 0x000e6200000e0000 */
[----:B------:R-:W-:Y:S01]  /*35c0*/  IADD3 R60, P3, PT, R132, UR5, RZ ;  /* 0x00000005843c7c10 */ /* 0x000fe2000ff7e0ff */
[----:B-1----:R-:W-:Y:S01]  /*35d0*/  FADD R59, R53, R50 ;  /* 0x00000032353b7221 */ /* 0x002fe20000000000 */
[----:B------:R-:W-:-:S04]  /*35e0*/  IADD3 R50, P2, PT, R130, UR5, RZ ;  /* 0x0000000582327c10 */ /* 0x000fc8000ff5e0ff */
[----:B------:R1:W-:Y:S01]  /*35f0*/  @!P1 STS [R52+0x2000], R59 ;  /* 0x0020003b34009388 */ /* 0x0003e20000000800 */
[----:B------:R-:W-:Y:S01]  /*3600*/  BAR.SYNC.DEFER_BLOCKING 0x0 ;  /* 0x0000000000007b1d */ /* 0x000fe20000010000 */
[----:B------:R-:W-:Y:S02]  /*3610*/  IADD3.X R51, PT, PT, R129, UR8, RZ, P2, !PT ;  /* 0x0000000881337c10 */ /* 0x000fe400097fe4ff */
[----:B------:R-:W-:Y:S02]  /*3620*/  IADD3.X R61, PT, PT, R131, UR8, RZ, P3, !PT ;  /* 0x00000008833d7c10 */ /* 0x000fe40009ffe4ff */
[----:B------:R-:W-:Y:S02]  /*3630*/  IADD3 R48, P2, PT, R134, UR5, RZ ;  /* 0x0000000586307c10 */ /* 0x000fe4000ff5e0ff */
[----:B-1----:R-:W-:Y:S02]  /*3640*/  IADD3 R52, P3, PT, R136, UR5, RZ ;  /* 0x0000000588347c10 */ /* 0x002fe4000ff7e0ff */
[----:B------:R-:W-:-:S02]  /*3650*/  IADD3.X R49, PT, PT, R133, UR8, RZ, P2, !PT ;  /* 0x0000000885317c10 */ /* 0x000fc400097fe4ff */
[----:B------:R-:W-:Y:S02]  /*3660*/  IADD3.X R53, PT, PT, R135, UR8, RZ, P3, !PT ;  /* 0x0000000887357c10 */ /* 0x000fe40009ffe4ff */
[----:B------:R-:W-:-:S04]  /*3670*/  IADD3 R58, P2, PT, R138, UR5, RZ ;  /* 0x000000058a3a7c10 */ /* 0x000fc8000ff5e0ff */
[----:B------:R-:W-:Y:S01]  /*3680*/  IADD3.X R59, PT, PT, R137, UR8, RZ, P2, !PT ;  /* 0x00000008893b7c10 */ /* 0x000fe200097fe4ff */
[----:B------:R1:W2:Y:S04]  /*3690*/  LDG.E.U8 R94, desc[UR12][R54.64] ;  /* 0x0000000c365e7981 */ /* 0x0002a8000c1e1100 */
[----:B------:R3:W4:Y:S04]  /*36a0*/  LDG.E.U8 R96, desc[UR12][R56.64] ;  /* 0x0000000c38607981 */ /* 0x000728000c1e1100 */
[----:B------:R5:W4:Y:S01]  /*36b0*/  LDG.E.U8 R97, desc[UR12][R50.64] ;  /* 0x0000000c32617981 */ /* 0x000b22000c1e1100 */
[----:B-1----:R-:W-:-:S03]  /*36c0*/  IADD3 R54, P3, PT, R142, UR5, RZ ;  /* 0x000000058e367c10 */ /* 0x002fc6000ff7e0ff */
[----:B------:R1:W4:Y:S01]  /*36d0*/  LDG.E.U8 R98, desc[UR12][R60.64] ;  /* 0x0000000c3c627981 */ /* 0x000322000c1e1100 */
[----:B------:R-:W-:Y:S02]  /*36e0*/  IADD3.X R55, PT, PT, R139, UR8, RZ, P3, !PT ;  /* 0x000000088b377c10 */ /* 0x000fe40009ffe4ff */
[----:B---3--:R-:W-:Y:S01]  /*36f0*/  IADD3 R56, P2, PT, R148, UR5, RZ ;  /* 0x0000000594387c10 */ /* 0x008fe2000ff5e0ff */
[----:B------:R3:W4:Y:S01]  /*3700*/  LDG.E.U8 R99, desc[UR12][R48.64] ;  /* 0x0000000c30637981 */ /* 0x000722000c1e1100 */
[----:B-----5:R-:W-:Y:S02]  /*3710*/  IADD3 R50, P3, PT, R150, UR5, RZ ;  /* 0x0000000596327c10 */ /* 0x020fe4000ff7e0ff */
[----:B------:R-:W-:Y:S01]  /*3720*/  IADD3.X R57, PT, PT, R143, UR8, RZ, P2, !PT ;  /* 0x000000088f397c10 */ /* 0x000fe200097fe4ff */
[----:B------:R5:W4:Y:S01]  /*3730*/  LDG.E.U8 R100, desc[UR12][R52.64] ;  /* 0x0000000c34647981 */ /* 0x000b22000c1e1100 */
[----:B------:R-:W-:Y:S02]  /*3740*/  IADD3.X R51, PT, PT, R149, UR8, RZ, P3, !PT ;  /* 0x0000000895337c10 */ /* 0x000fe40009ffe4ff */
[----:B-1----:R-:W-:Y:S01]  /*3750*/  IADD3 R60, P2, PT, R152, UR5, RZ ;  /* 0x00000005983c7c10 */ /* 0x002fe2000ff5e0ff */
[----:B------:R1:W4:Y:S01]  /*3760*/  LDG.E.U8 R101, desc[UR12][R58.64] ;  /* 0x0000000c3a657981 */ /* 0x000322000c1e1100 */
[----:B---3--:R-:W-:-:S02]  /*3770*/  IADD3 R48, P3, PT, R154, UR5, RZ ;  /* 0x000000059a307c10 */ /* 0x008fc4000ff7e0ff */
[----:B------:R-:W-:Y:S01]  /*3780*/  IADD3.X R61, PT, PT, R151, UR8, RZ, P2, !PT ;  /* 0x00000008973d7c10 */ /* 0x000fe200097fe4ff */
[----:B------:R3:W4:Y:S01]  /*3790*/  LDG.E.U8 R102, desc[UR12][R54.64] ;  /* 0x0000000c36667981 */ /* 0x000722000c1e1100 */
[----:B------:R-:W-:Y:S02]  /*37a0*/  IADD3.X R49, PT, PT, R153, UR8, RZ, P3, !PT ;  /* 0x0000000899317c10 */ /* 0x000fe40009ffe4ff */
[----:B-----5:R-:W-:Y:S01]  /*37b0*/  IADD3 R52, P2, PT, R156, UR5, RZ ;  /* 0x000000059c347c10 */ /* 0x020fe2000ff5e0ff */
[----:B------:R5:W4:Y:S01]  /*37c0*/  LDG.E.U8 R103, desc[UR12][R56.64] ;  /* 0x0000000c38677981 */ /* 0x000b22000c1e1100 */
[----:B-1----:R-:W-:Y:S02]  /*37d0*/  IADD3 R58, P3, PT, R158, UR5, RZ ;  /* 0x000000059e3a7c10 */ /* 0x002fe4000ff7e0ff */
[----:B------:R-:W-:Y:S01]  /*37e0*/  IADD3.X R53, PT, PT, R155, UR8, RZ, P2, !PT ;  /* 0x000000089b357c10 */ /* 0x000fe200097fe4ff */
[----:B------:R1:W4:Y:S01]  /*37f0*/  LDG.E.U8 R104, desc[UR12][R50.64] ;  /* 0x0000000c32687981 */ /* 0x000322000c1e1100 */
[----:B------:R-:W-:-:S02]  /*3800*/  IADD3.X R59, PT, PT, R157, UR8, RZ, P3, !PT ;  /* 0x000000089d3b7c10 */ /* 0x000fc40009ffe4ff */
[----:B---3--:R-:W-:Y:S01]  /*3810*/  IADD3 R54, P2, PT, R160, UR5, RZ ;  /* 0x00000005a0367c10 */ /* 0x008fe2000ff5e0ff */
[----:B------:R3:W4:Y:S01]  /*3820*/  LDG.E.U8 R106, desc[UR12][R48.64] ;  /* 0x0000000c306a7981 */ /* 0x000722000c1e1100 */
[----:B-----5:R-:W-:Y:S02]  /*3830*/  IADD3 R56, P3, PT, R162, UR5, RZ ;  /* 0x00000005a2387c10 */ /* 0x020fe4000ff7e0ff */
[----:B------:R-:W-:Y:S01]  /*3840*/  IADD3.X R55, PT, PT, R159, UR8, RZ, P2, !PT ;  /* 0x000000089f377c10 */ /* 0x000fe200097fe4ff */
[----:B------:R5:W4:Y:S01]  /*3850*/  LDG.E.U8 R107, desc[UR12][R52.64] ;  /* 0x0000000c346b7981 */ /* 0x000b22000c1e1100 */
[----:B------:R-:W-:Y:S02]  /*3860*/  IADD3.X R57, PT, PT, R161, UR8, RZ, P3, !PT ;  /* 0x00000008a1397c10 */ /* 0x000fe40009ffe4ff */
[----:B-1----:R-:W-:Y:S01]  /*3870*/  IADD3 R50, P4, PT, R190, UR5, RZ ;  /* 0x00000005be327c10 */ /* 0x002fe2000ff9e0ff */
[----:B------:R-:W4:Y:S01]  /*3880*/  LDG.E.U8 R140, desc[UR12][R58.64] ;  /* 0x0000000c3a8c7981 */ /* 0x000f22000c1e1100 */
[----:B------:R-:W-:-:S02]  /*3890*/  IADD3 RZ, P2, PT, R188, UR5, RZ ;  /* 0x00000005bcff7c10 */ /* 0x000fc4000ff5e0ff */
[----:B---3--:R-:W-:Y:S01]  /*38a0*/  IADD3 R48, P3, PT, R192, UR5, RZ ;  /* 0x00000005c0307c10 */ /* 0x008fe2000ff7e0ff */
[----:B------:R1:W3:Y:S01]  /*38b0*/  LDG.E.U8 R141, desc[UR12][R54.64] ;  /* 0x0000000c368d7981 */ /* 0x0002e2000c1e1100 */
[----:B------:R-:W-:Y:S02]  /*38c0*/  IADD3.X R51, PT, PT, R189, UR8, RZ, P4, !PT ;  /* 0x00000008bd337c10 */ /* 0x000fe4000a7fe4ff */
[----:B------:R-:W-:Y:S01]  /*38d0*/  IADD3.X R49, PT, PT, R191, UR8, RZ, P3, !PT ;  /* 0x00000008bf317c10 */ /* 0x000fe20009ffe4ff */
[----:B------:R0:W3:Y:S01]  /*38e0*/  LDG.E.U8 R144, desc[UR12][R56.64] ;  /* 0x0000000c38907981 */ /* 0x0000e2000c1e1100 */
[----:B-----5:R-:W-:Y:S02]  /*38f0*/  IADD3.X R53, PT, PT, R187, UR8, RZ, P2, !PT ;  /* 0x00000008bb357c10 */ /* 0x020fe400097fe4ff */
[----:B------:R-:W-:Y:S01]  /*3900*/  IADD3 RZ, P4, PT, R184, UR5, RZ ;  /* 0x00000005b8ff7c10 */ /* 0x000fe2000ff9e0ff */
[----:B------:R-:W-:Y:S01]  /*3910*/  VIADD R52, R188, UR5 ;  /* 0x00000005bc347c36 */ /* 0x000fe20008000000 */
[----:B------:R-:W-:Y:S01]  /*3920*/  IADD3 RZ, P2, PT, R178, UR5, RZ ;  /* 0x00000005b2ff7c10 */ /* 0x000fe2000ff5e0ff */
[----:B------:R-:W5:Y:S01]  /*3930*/  LDG.E.U8 R146, desc[UR12][R50.64] ;  /* 0x0000000c32927981 */ /* 0x000f62000c1e1100 */
[----:B------:R-:W-:-:S02]  /*3940*/  IADD3 RZ, P3, PT, R180, UR5, RZ ;  /* 0x00000005b4ff7c10 */ /* 0x000fc4000ff7e0ff */
[----:B-1----:R-:W-:Y:S01]  /*3950*/  IADD3.X R55, PT, PT, R183, UR8, RZ, P4, !PT ;  /* 0x00000008b7377c10 */ /* 0x002fe2000a7fe4ff */
[----:B------:R1:W5:Y:S01]  /*3960*/  LDG.E.U8 R145, desc[UR12][R48.64] ;  /* 0x0000000c30917981 */ /* 0x000362000c1e1100 */
[----:B------:R-:W-:Y:S02]  /*3970*/  IADD3.X R59, PT, PT, R177, UR8, RZ, P2, !PT ;  /* 0x00000008b13b7c10 */ /* 0x000fe400097fe4ff */
[----:B0-----:R-:W-:Y:S01]  /*3980*/  IADD3.X R57, PT, PT, R179, UR8, RZ, P3, !PT ;  /* 0x00000008b3397c10 */ /* 0x001fe20009ffe4ff */
[----:B------:R0:W5:Y:S01]  /*3990*/  LDG.E.U8 R147, desc[UR12][R52.64] ;  /* 0x0000000c34937981 */ /* 0x000162000c1e1100 */
[----:B------:R-:W-:Y:S02]  /*39a0*/  IADD3 RZ, P4, PT, R176, UR5, RZ ;  /* 0x00000005b0ff7c10 */ /* 0x000fe4000ff9e0ff */
[----:B------:R-:W-:Y:S01]  /*39b0*/  IADD3 RZ, P2, PT, R164, UR5, RZ ;  /* 0x00000005a4ff7c10 */ /* 0x000fe2000ff5e0ff */
[----:B------:R0:W5:Y:S01]  /*39c0*/  LDG.E.U8 R105, desc[UR12][R60.64] ;  /* 0x0000000c3c697981 */ /* 0x000162000c1e1100 */
[----:B------:R-:W-:Y:S01]  /*39d0*/  IADD3 RZ, P3, PT, R166, UR5, RZ ;  /* 0x00000005a6ff7c10 */ /* 0x000fe2000ff7e0ff */
[----:B------:R-:W-:Y:S01]  /*39e0*/  VIADD R58, R178, UR5 ;  /* 0x00000005b23a7c36 */ /* 0x000fe20008000000 */
[----:B-1----:R-:W-:Y:S01]  /*39f0*/  IADD3.X R49, PT, PT, R175, UR8, RZ, P4, !PT ;  /* 0x00000008af317c10 */ /* 0x002fe2000a7fe4ff */
[----:B------:R-:W-:Y:S01]  /*3a00*/  VIADD R56, R180, UR5 ;  /* 0x00000005b4387c36 */ /* 0x000fe20008000000 */
[----:B------:R-:W-:Y:S01]  /*3a10*/  IADD3.X R51, PT, PT, R165, UR8, RZ, P3, !PT ;  /* 0x00000008a5337c10 */ /* 0x000fe20009ffe4ff */
[----:B------:R-:W-:Y:S01]  /*3a20*/  VIADD R48, R176, UR5 ;  /* 0x00000005b0307c36 */ /* 0x000fe20008000000 */
[----:B0-----:R-:W-:Y:S01]  /*3a30*/  IADD3.X R53, PT, PT, R163, UR8, RZ, P2, !PT ;  /* 0x00000008a3357c10 */ /* 0x001fe200097fe4ff */
[----:B------:R-:W-:Y:S01]  /*3a40*/  VIADD R54, R184, UR5 ;  /* 0x00000005b8367c36 */ /* 0x000fe20008000000 */
[----:B------:R-:W-:Y:S01]  /*3a50*/  IADD3 RZ, P2, PT, R168, UR5, RZ ;  /* 0x00000005a8ff7c10 */ /* 0x000fe2000ff5e0ff */
[----:B------:R-:W-:Y:S01]  /*3a60*/  VIADD R52, R164, UR5 ;  /* 0x00000005a4347c36 */ /* 0x000fe20008000000 */
[----:B------:R-:W-:Y:S01]  /*3a70*/  IADD3 RZ, P3, PT, R170, UR5, RZ ;  /* 0x00000005aaff7c10 */ /* 0x000fe2000ff7e0ff */
[----:B------:R0:W5:Y:S01]  /*3a80*/  LDG.E.U8 R218, desc[UR12][R58.64] ;  /* 0x0000000c3ada7981 */ /* 0x000162000c1e1100 */
[----:B------:R-:W-:Y:S01]  /*3a90*/  IADD3 RZ, P4, PT, R172, UR5, RZ ;  /* 0x00000005acff7c10 */ /* 0x000fe2000ff9e0ff */
[----:B------:R-:W-:Y:S01]  /*3aa0*/  VIADD R50, R166, UR5 ;  /* 0x00000005a6327c36 */ /* 0x000fe20008000000 */
[----:B------:R-:W-:Y:S01]  /*3ab0*/  IADD3.X R61, PT, PT, R167, UR8, RZ, P2, !PT ;  /* 0x00000008a73d7c10 */ /* 0x000fe200097fe4ff */
[----:B------:R1:W5:Y:S01]  /*3ac0*/  LDG.E.U8 R219, desc[UR12][R56.64] ;  /* 0x0000000c38db7981 */ /* 0x000362000c1e1100 */
[----:B------:R-:W-:-:S03]  /*3ad0*/  IADD3 RZ, P2, PT, R174, UR5, RZ ;  /* 0x00000005aeff7c10 */ /* 0x000fc6000ff5e0ff */
[----:B------:R1:W5:Y:S01]  /*3ae0*/  LDG.E.U8 R220, desc[UR12][R48.64] ;  /* 0x0000000c30dc7981 */ /* 0x000362000c1e1100 */
[----:B0-----:R-:W-:Y:S02]  /*3af0*/  IADD3.X R59, PT, PT, R169, UR8, RZ, P3, !PT ;  /* 0x00000008a93b7c10 */ /* 0x001fe40009ffe4ff */
[----:B------:R-:W-:Y:S01]  /*3b00*/  IADD3 RZ, P3, PT, R182, UR5, RZ ;  /* 0x00000005b6ff7c10 */ /* 0x000fe2000ff7e0ff */
[----:B------:R0:W5:Y:S01]  /*3b10*/  LDG.E.U8 R209, desc[UR12][R54.64] ;  /* 0x0000000c36d17981 */ /* 0x000162000c1e1100 */
[----:B-1----:R-:W-:Y:S02]  /*3b20*/  IADD3.X R57, PT, PT, R171, UR8, RZ, P4, !PT ;  /* 0x00000008ab397c10 */ /* 0x002fe4000a7fe4ff */
[----:B------:R-:W-:Y:S01]  /*3b30*/  IADD3 RZ, P4, PT, R186, UR5, RZ ;  /* 0x00000005baff7c10 */ /* 0x000fe2000ff9e0ff */
[----:B------:R1:W5:Y:S01]  /*3b40*/  LDG.E.U8 R221, desc[UR12][R52.64] ;  /* 0x0000000c34dd7981 */ /* 0x000362000c1e1100 */
[----:B------:R-:W-:Y:S01]  /*3b50*/  IADD3 R48, P5, PT, R194, UR5, RZ ;  /* 0x00000005c2307c10 */ /* 0x000fe2000ffbe0ff */
[----:B------:R-:W-:-:S02]  /*3b60*/  VIADD R60, R168, UR5 ;  /* 0x00000005a83c7c36 */ /* 0x000fc40008000000 */
[----:B------:R-:W-:Y:S01]  /*3b70*/  VIADD R56, R172, UR5 ;  /* 0x00000005ac387c36 */ /* 0x000fe20008000000 */
[----:B------:R1:W5:Y:S01]  /*3b80*/  LDG.E.U8 R222, desc[UR12][R50.64] ;  /* 0x0000000c32de7981 */ /* 0x000362000c1e1100 */
[----:B------:R-:W-:Y:S01]  /*3b90*/  VIADD R58, R170, UR5 ;  /* 0x00000005aa3a7c36 */ /* 0x000fe20008000000 */
[----:B0-----:R-:W-:Y:S01]  /*3ba0*/  IADD3.X R55, PT, PT, R173, UR8, RZ, P2, !PT ;  /* 0x00000008ad377c10 */ /* 0x001fe200097fe4ff */
[----:B------:R-:W-:Y:S01]  /*3bb0*/  VIADD R54, R174, UR5 ;  /* 0x00000005ae367c36 */ /* 0x000fe20008000000 */
[----:B------:R-:W-:Y:S01]  /*3bc0*/  IADD3.X R49, PT, PT, R193, UR8, RZ, P5, !PT ;  /* 0x00000008c1317c10 */ /* 0x000fe2000affe4ff */
[----:B-1----:R-:W-:Y:S01]  /*3bd0*/  VIADD R52, R182, UR5 ;  /* 0x00000005b6347c36 */ /* 0x002fe20008000000 */
[----:B------:R-:W-:Y:S01]  /*3be0*/  IADD3.X R53, PT, PT, R181, UR8, RZ, P3, !PT ;  /* 0x00000008b5357c10 */ /* 0x000fe20009ffe4ff */
[----:B------:R-:W5:Y:S01]  /*3bf0*/  LDG.E.U8 R60, desc[UR12][R60.64] ;  /* 0x0000000c3c3c7981 */ /* 0x000f62000c1e1100 */
[----:B------:R-:W-:Y:S01]  /*3c00*/  VIADD R50, R186, UR5 ;  /* 0x00000005ba327c36 */ /* 0x000fe20008000000 */
[----:B------:R-:W-:-:S02]  /*3c10*/  IADD3.X R51, PT, PT, R185, UR8, RZ, P4, !PT ;  /* 0x00000008b9337c10 */ /* 0x000fc4000a7fe4ff */
[----:B------:R0:W5:Y:S04]  /*3c20*/  LDG.E.U8 R56, desc[UR12][R56.64] ;  /* 0x0000000c38387981 */ /* 0x000168000c1e1100 */
[----:B------:R1:W5:Y:S04]  /*3c30*/  LDG.E.U8 R58, desc[UR12][R58.64] ;  /* 0x0000000c3a3a7981 */ /* 0x000368000c1e1100 */
[----:B------:R0:W5:Y:S04]  /*3c40*/  LDG.E.U8 R54, desc[UR12][R54.64] ;  /* 0x0000000c36367981 */ /* 0x000168000c1e1100 */
[----:B------:R-:W5:Y:S04]  /*3c50*/  LDG.E.U8 R52, desc[UR12][R52.64] ;  /* 0x0000000c34347981 */ /* 0x000f68000c1e1100 */
[----:B------:R1:W5:Y:S04]  /*3c60*/  LDG.E.U8 R224, desc[UR12][R50.64] ;  /* 0x0000000c32e07981 */ /* 0x000368000c1e1100 */
[----:B------:R1:W5:Y:S01]  /*3c70*/  LDG.E.U8 R226, desc[UR12][R48.64] ;  /* 0x0000000c30e27981 */ /* 0x000362000c1e1100 */
[----:B0-----:R-:W-:-:S02]  /*3c80*/  LOP3.LUT R57, R195, 0x3, RZ, 0xc0, !PT ;  /* 0x00000003c3397812 */ /* 0x001fc400078ec0ff */
[C---:B-1----:R-:W-:Y:S01]  /*3c90*/  LOP3.LUT R59, R195.reuse, 0xe0, RZ, 0xc0, !PT ;  /* 0x000000e0c33b7812 */ /* 0x042fe200078ec0ff */
[----:B------:R-:W-:Y:S01]  /*3ca0*/  IMAD.SHL.U32 R55, R195, 0x8, RZ ;  /* 0x00000008c3377824 */ /* 0x000fe200078e00ff */
[----:B------:R-:W-:Y:S01]  /*3cb0*/  F2FP.SATFINITE.E4M3.F32.PACK_AB_MERGE_C R61, R69, R92, RZ ;  /* 0x0000005c453d723e */ /* 0x000fe200048070ff */
[----:B------:R-:W-:Y:S01]  /*3cc0*/  IMAD.SHL.U32 R57, R57, 0x20, RZ ;  /* 0x0000002039397824 */ /* 0x000fe200078e00ff */
[----:B------:R-:W-:Y:S01]  /*3cd0*/  SHF.R.U32.HI R92, RZ, 0x1, R59 ;  /* 0x00000001ff5c7819 */ /* 0x000fe2000001163b */
[----:B------:R-:W-:Y:S01]  /*3ce0*/  LDS R51, [R64+0x2000] ;  /* 0x0020000040337984 */ /* 0x000fe20000000800 */
[C---:B------:R-:W-:Y:S02]  /*3cf0*/  LOP3.LUT R53, R195.reuse, 0x1f, RZ, 0xc0, !PT ;  /* 0x0000001fc3357812 */ /* 0x040fe400078ec0ff */
[----:B------:R-:W-:Y:S01]  /*3d00*/  LOP3.LUT P2, RZ, R195, 0x80, RZ, 0xc0, !PT ;  /* 0x00000080c3ff7812 */ /* 0x000fe2000784c0ff */
[----:B------:R0:W-:Y:S01]  /*3d10*/  LDS R49, [R62+0x2000] ;  /* 0x002000003e317984 */ /* 0x0001e20000000800 */
[----:B------:R-:W-:-:S02]  /*3d20*/  LOP3.LUT R208, R55, 0x78, RZ, 0xc0, !PT ;  /* 0x0000007837d07812 */ /* 0x000fc400078ec0ff */
[----:B------:R-:W-:Y:S02]  /*3d30*/  LOP3.LUT R57, R57, R92, RZ, 0x3c, !PT ;  /* 0x0000005c39397212 */ /* 0x000fe400078e3cff */
[----:B------:R-:W-:Y:S02]  /*3d40*/  LEA R50, R53, UR7, 0x7 ;  /* 0x0000000735327c11 */ /* 0x000fe4000f8e38ff */
[----:B------:R-:W-:Y:S01]  /*3d50*/  SEL R48, RZ, 0x90, !P2 ;  /* 0x00000090ff307807 */ /* 0x000fe20005000000 */
[----:B------:R-:W-:Y:S02]  /*3d60*/  IMAD R208, R67, 0x20, R208 ;  /* 0x0000002043d07824 */ /* 0x000fe400078e02d0 */
[----:B------:R-:W-:Y:S01]  /*3d70*/  IMAD.IADD R67, R57, 0x1, R50 ;  /* 0x0000000139437824 */ /* 0x000fe200078e0232 */
[----:B------:R-:W-:Y:S01]  /*3d80*/  LOP3.LUT R92, R48, 0x7f, R195, 0x78, !PT ;  /* 0x0000007f305c7812 */ /* 0x000fe200078e78c3 */
[----:B------:R-:W-:Y:S04]  /*3d90*/  LDS R50, [R65+0x2000] ;  /* 0x0020000041327984 */ /* 0x000fe80000000800 */
[----:B------:R1:W-:Y:S01]  /*3da0*/  LDS R48, [R63+0x2000] ;  /* 0x002000003f307984 */ /* 0x0003e20000000800 */
[----:B------:R-:W-:Y:S01]  /*3db0*/  BAR.SYNC.DEFER_BLOCKING 0x0 ;  /* 0x0000000000007b1d */ /* 0x000fe20000010000 */
[----:B------:R-:W-:-:S02]  /*3dc0*/  F2FP.SATFINITE.E4M3.F32.PACK_AB_MERGE_C R70, R95, R70, RZ ;  /* 0x000000465f46723e */ /* 0x000fc400048070ff */
[----:B------:R-:W-:Y:S02]  /*3dd0*/  F2FP.SATFINITE.E4M3.F32.PACK_AB_MERGE_C R66, R93, R66, RZ ;  /* 0x000000425d42723e */ /* 0x000fe400048070ff */
[----:B------:R-:W-:Y:S02]  /*3de0*/  F2FP.SATFINITE.E4M3.F32.PACK_AB_MERGE_C R68, R68, R71, RZ ;  /* 0x000000474444723e */ /* 0x000fe400048070ff */
[----:B------:R-:W-:Y:S02]  /*3df0*/  F2FP.F16.E4M3.UNPACK_B R61, R61 ;  /* 0x0000003dff3d723e */ /* 0x000fe400020006ff */
[----:B0-----:R-:W-:Y:S02]  /*3e00*/  F2FP.F16.E4M3.UNPACK_B R62, R66 ;  /* 0x00000042ff3e723e */ /* 0x001fe400020006ff */
[----:B-1----:R-:W-:Y:S02]  /*3e10*/  F2FP.F16.E4M3.UNPACK_B R63, R68 ;  /* 0x00000044ff3f723e */ /* 0x002fe400020006ff */
[----:B------:R-:W-:Y:S01]  /*3e20*/  LOP3.LUT R65, R208, 0x20, RZ, 0x3c, !PT ;  /* 0x00000020d0417812 */ /* 0x000fe200078e3cff */
[----:B--2---:R-:W-:Y:S04]  /*3e30*/  STS.U8 [R92+UR7+0x2000], R94 ;  /* 0x0020005e5c007988 */ /* 0x004fe80008000007 */
[----:B----4-:R-:W-:Y:S04]  /*3e40*/  STS.U8 [R92+UR7+0x2200], R97 ;  /* 0x002200615c007988 */ /* 0x010fe80008000007 */
[----:B------:R-:W-:Y:S04]  /*3e50*/  STS.U8 [R92+UR7+0x2400], R99 ;  /* 0x002400635c007988 */ /* 0x000fe80008000007 */
[----:B------:R-:W-:Y:S04]  /*3e60*/  STS.U8 [R92+UR7+0x2600], R101 ;  /* 0x002600655c007988 */ /* 0x000fe80008000007 */
[----:B------:R-:W-:Y:S04]  /*3e70*/  STS.U8 [R92+UR7+0x2800], R103 ;  /* 0x002800675c007988 */ /* 0x000fe80008000007 */
[----:B------:R-:W-:Y:S04]  /*3e80*/  STS.U8 [R92+UR7+0x2c00], R107 ;  /* 0x002c006b5c007988 */ /* 0x000fe80008000007 */
[----:B---3--:R-:W-:Y:S04]  /*3e90*/  STS.U8 [R92+UR7+0x2e00], R141 ;  /* 0x002e008d5c007988 */ /* 0x008fe80008000007 */
[----:B-----5:R-:W-:Y:S04]  /*3ea0*/  STS.U8 [R92+UR7+0x3e00], R145 ;  /* 0x003e00915c007988 */ /* 0x020fe80008000007 */
[----:B------:R-:W-:Y:S04]  /*3eb0*/  STS.U8 [R92+UR7+0x3c00], R147 ;  /* 0x003c00935c007988 */ /* 0x000fe80008000007 */
[----:B------:R-:W-:Y:S04]  /*3ec0*/  STS.U8 [R92+UR7+0x2a00], R105 ;  /* 0x002a00695c007988 */ /* 0x000fe80008000007 */
[----:B------:R-:W-:Y:S04]  /*3ed0*/  STS.U8 [R92+UR7+0x3800], R219 ;  /* 0x003800db5c007988 */ /* 0x000fe80008000007 */
[----:B------:R-:W-:Y:S04]  /*3ee0*/  STS.U8 [R92+UR7+0x3600], R220 ;  /* 0x003600dc5c007988 */ /* 0x000fe80008000007 */
[----:B------:R-:W-:Y:S04]  /*3ef0*/  STS.U8 [R92+UR7+0x3a00], R209 ;  /* 0x003a00d15c007988 */ /* 0x000fe80008000007 */
[----:B------:R-:W-:Y:S04]  /*3f00*/  STS.U8 [R92+UR7+0x3000], R221 ;  /* 0x003000dd5c007988 */ /* 0x000fe80008000007 */
[----:B------:R0:W-:Y:S04]  /*3f10*/  STS.U8 [R92+UR7+0x3200], R60 ;  /* 0x0032003c5c007988 */ /* 0x0001e80008000007 */
        /* <DEDUP_REMOVED lines=17> */
[----:B------:R-:W-:Y:S01]  /*4030*/  BAR.SYNC.DEFER_BLOCKING 0x0 ;  /* 0x0000000000007b1d */ /* 0x000fe20000010000 */
[----:B0-----:R-:W-:-:S05]  /*4040*/  F2FP.F16.E4M3.UNPACK_B R60, R70 ;  /* 0x00000046ff3c723e */ /* 0x001fca00020006ff */
[----:B------:R-:W0:Y:S04]  /*4050*/  LDSM.16.M88.4 R56, [R197+0x2000] ;  /* 0x00200000c538783b */ /* 0x000e280000000200 */
[----:B------:R-:W1:Y:S01]  /*4060*/  LDSM.16.M88.4 R52, [R197+0x3000] ;  /* 0x00300000c534783b */ /* 0x000e620000000200 */
[----:B------:R-:W-:Y:S06]  /*4070*/  BAR.SYNC.DEFER_BLOCKING 0x0 ;  /* 0x0000000000007b1d */ /* 0x000fec0000010000 */
[----:B------:R-:W-:Y:S02]  /*4080*/  STSM.16.M88.4 [R67+0x2000], R60 ;  /* 0x0020003c43007844 */ /* 0x000fe40000000200 */
[----:B------:R-:W-:Y:S06]  /*4090*/  BAR.SYNC.DEFER_BLOCKING 0x0 ;  /* 0x0000000000007b1d */ /* 0x000fec0000010000 */
[----:B------:R-:W2:Y:S04]  /*40a0*/  LDS.64 R104, [R208+UR7+0x2000] ;  /* 0x00200007d0687984 */ /* 0x000ea80008000a00 */
[----:B------:R-:W3:Y:S04]  /*40b0*/  LDS.64 R140, [R208+UR7+0x2400] ;  /* 0x00240007d08c7984 */ /* 0x000ee80008000a00 */
[----:B------:R-:W4:Y:S04]  /*40c0*/  LDS.64 R102, [R65+UR7+0x2000] ;  /* 0x0020000741667984 */ /* 0x000f280008000a00 */
[----:B------:R-:W5:Y:S04]  /*40d0*/  LDS.64 R106, [R65+UR7+0x2400] ;  /* 0x00240007416a7984 */ /* 0x000f680008000a00 */
[----:B------:R-:W5:Y:S04]  /*40e0*/  LDS.64 R94, [R208+UR7+0x2800] ;  /* 0x00280007d05e7984 */ /* 0x000f680008000a00 */
[----:B------:R-:W5:Y:S04]  /*40f0*/  LDS.64 R98, [R208+UR7+0x2c00] ;  /* 0x002c0007d0627984 */ /* 0x000f680008000a00 */
[----:B------:R-:W5:Y:S04]  /*4100*/  LDS.64 R92, [R65+UR7+0x2800] ;  /* 0x00280007415c7984 */ /* 0x000f680008000a00 */
[----:B------:R1:W5:Y:S01]  /*4110*/  LDS.64 R96, [R65+UR7+0x2c00] ;  /* 0x002c000741607984 */ /* 0x0003620008000a00 */
[C---:B------:R-:W-:Y:S01]  /*4120*/  FMUL R72, R88.reuse, R72 ;  /* 0x0000004858487220 */ /* 0x040fe20000400000 */
[C---:B------:R-:W-:Y:S01]  /*4130*/  FMUL R73, R88.reuse, R73 ;  /* 0x0000004958497220 */ /* 0x040fe20000400000 */
[C---:B------:R-:W-:Y:S01]  /*4140*/  FMUL R74, R89.reuse, R74 ;  /* 0x0000004a594a7220 */ /* 0x040fe20000400000 */
[C---:B------:R-:W-:Y:S01]  /*4150*/  FMUL R75, R89.reuse, R75 ;  /* 0x0000004b594b7220 */ /* 0x040fe20000400000 */
[----:B0-----:R-:W-:Y:S01]  /*4160*/  F2FP.F16.E4M3.UNPACK_B R144, R56 ;  /* 0x00000038ff90723e */ /* 0x001fe200020006ff */
[C---:B------:R-:W-:Y:S01]  /*4170*/  FMUL R64, R88.reuse, R76 ;  /* 0x0000004c58407220 */ /* 0x040fe20000400000 */
[----:B------:R-:W-:Y:S01]  /*4180*/  F2FP.F16.E4M3.UNPACK_B R145, R57 ;  /* 0x00000039ff91723e */ /* 0x000fe200020006ff */
[----:B-1----:R-:W-:Y:S01]  /*4190*/  FMUL R65, R88, R77 ;  /* 0x0000004d58417220 */ /* 0x002fe20000400000 */
[C---:B------:R-:W-:Y:S01]  /*41a0*/  FMUL R66, R89.reuse, R78 ;  /* 0x0000004e59427220 */ /* 0x040fe20000400000 */
[----:B------:R-:W-:Y:S01]  /*41b0*/  FMUL R67, R89, R79 ;  /* 0x0000004f59437220 */ /* 0x000fe20000400000 */
[----:B------:R-:W-:Y:S01]  /*41c0*/  F2FP.F16.E4M3.UNPACK_B R100, R52 ;  /* 0x00000034ff64723e */ /* 0x000fe200020006ff */
[--C-:B--2---:R-:W-:Y:S01]  /*41d0*/  IMAD.MOV.U32 R60, RZ, RZ, R104.reuse ;  /* 0x000000ffff3c7224 */ /* 0x104fe200078e0068 */
[----:B------:R-:W-:Y:S01]  /*41e0*/  F2FP.F16.E4M3.UNPACK_B R101, R53 ;  /* 0x00000035ff65723e */ /* 0x000fe200020006ff */
[----:B------:R-:W-:-:S02]  /*41f0*/  IMAD.MOV.U32 R68, RZ, RZ, R104 ;  /* 0x000000ffff447224 */ /* 0x000fc400078e0068 */
[--C-:B---3--:R-:W-:Y:S02]  /*4200*/  IMAD.MOV.U32 R61, RZ, RZ, R140.reuse ;  /* 0x000000ffff3d7224 */ /* 0x108fe400078e008c */
[----:B------:R-:W-:Y:S02]  /*4210*/  IMAD.MOV.U32 R69, RZ, RZ, R140 ;  /* 0x000000ffff457224 */ /* 0x000fe400078e008c */
[--C-:B----4-:R-:W-:Y:S02]  /*4220*/  IMAD.MOV.U32 R62, RZ, RZ, R102.reuse ;  /* 0x000000ffff3e7224 */ /* 0x110fe400078e0066 */
[----:B------:R-:W-:Y:S02]  /*4230*/  IMAD.MOV.U32 R70, RZ, RZ, R102 ;  /* 0x000000ffff467224 */ /* 0x000fe400078e0066 */
[--C-:B-----5:R-:W-:Y:S02]  /*4240*/  IMAD.MOV.U32 R63, RZ, RZ, R106.reuse ;  /* 0x000000ffff3f7224 */ /* 0x120fe400078e006a */
[----:B------:R-:W-:-:S05]  /*4250*/  IMAD.MOV.U32 R71, RZ, RZ, R106 ;  /* 0x000000ffff477224 */ /* 0x000fca00078e006a */
[----:B------:R-:W-:Y:S01]  /*4260*/  HMMA.16816.F32 R60, R60, R144, R72 ;  /* 0x000000903c3c723c */ /* 0x000fe20000001848 */
[----:B------:R-:W-:Y:S02]  /*4270*/  IMAD.MOV.U32 R72, RZ, RZ, R94 ;  /* 0x000000ffff487224 */ /* 0x000fe400078e005e */
[----:B------:R-:W-:-:S05]  /*4280*/  IMAD.MOV.U32 R73, RZ, RZ, R98 ;  /* 0x000000ffff497224 */ /* 0x000fca00078e0062 */
[----:B------:R-:W-:Y:S01]  /*4290*/  HMMA.16816.F32 R64, R68, R100, R64 ;  /* 0x000000644440723c */ /* 0x000fe20000001840 */
[C---:B------:R-:W-:Y:S01]  /*42a0*/  FMUL R68, R90.reuse, R80 ;  /* 0x000000505a447220 */ /* 0x040fe20000400000 */
[----:B------:R-:W-:Y:S01]  /*42b0*/  FMUL R69, R90, R81 ;  /* 0x000000515a457220 */ /* 0x000fe20000400000 */
[C---:B------:R-:W-:Y:S01]  /*42c0*/  FMUL R70, R91.reuse, R82 ;  /* 0x000000525b467220 */ /* 0x040fe20000400000 */
[----:B------:R-:W-:Y:S01]  /*42d0*/  FMUL R71, R91, R83 ;  /* 0x000000535b477220 */ /* 0x000fe20000400000 */
[----:B------:R-:W-:Y:S02]  /*42e0*/  IMAD.MOV.U32 R74, RZ, RZ, R92 ;  /* 0x000000ffff4a7224 */ /* 0x000fe400078e005c */
[----:B------:R-:W-:Y:S01]  /*42f0*/  IMAD.MOV.U32 R75, RZ, RZ, R96 ;  /* 0x000000ffff4b7224 */ /* 0x000fe200078e0060 */
[----:B------:R-:W-:Y:S02]  /*4300*/  F2FP.F16.E4M3.UNPACK_B R146, R52.H1 ;  /* 0x00000034ff92723e */ /* 0x000fe400030006ff */
[----:B------:R-:W-:-:S04]  /*4310*/  F2FP.F16.E4M3.UNPACK_B R147, R53.H1 ;  /* 0x00000035ff93723e */ /* 0x000fc800030006ff */
[----:B------:R-:W-:Y:S01]  /*4320*/  HMMA.16816.F32 R68, R72, R144, R68 ;  /* 0x000000904844723c */ /* 0x000fe20000001844 */
[----:B------:R-:W-:Y:S01]  /*4330*/  F2FP.F16.E4M3.UNPACK_B R144, R56.H1 ;  /* 0x00000038ff90723e */ /* 0x000fe200030006ff */
[----:B------:R-:W-:Y:S01]  /*4340*/  IMAD.MOV.U32 R72, RZ, RZ, R105 ;  /* 0x000000ffff487224 */ /* 0x000fe200078e0069 */
[----:B------:R-:W-:Y:S01]  /*4350*/  F2FP.F16.E4M3.UNPACK_B R145, R57.H1 ;  /* 0x00000039ff91723e */ /* 0x000fe200030006ff */
[----:B------:R-:W-:Y:S02]  /*4360*/  IMAD.MOV.U32 R73, RZ, RZ, R141 ;  /* 0x000000ffff497224 */ /* 0x000fe400078e008d */
[----:B------:R-:W-:Y:S02]  /*4370*/  IMAD.MOV.U32 R74, RZ, RZ, R103 ;  /* 0x000000ffff4a7224 */ /* 0x000fe400078e0067 */
[----:B------:R-:W-:Y:S02]  /*4380*/  IMAD.MOV.U32 R75, RZ, RZ, R107 ;  /* 0x000000ffff4b7224 */ /* 0x000fe400078e006b */
[C---:B------:R-:W-:Y:S01]  /*4390*/  FMUL R80, R90.reuse, R84 ;  /* 0x000000545a507220 */ /* 0x040fe20000400000 */
[----:B------:R-:W-:Y:S01]  /*43a0*/  FMUL R81, R90, R85 ;  /* 0x000000555a517220 */ /* 0x000fe20000400000 */
[C---:B------:R-:W-:Y:S01]  /*43b0*/  FMUL R82, R91.reuse, R86 ;  /* 0x000000565b527220 */ /* 0x040fe20000400000 */
[----:B------:R-:W-:Y:S01]  /*43c0*/  FMUL R83, R91, R87 ;  /* 0x000000575b537220 */ /* 0x000fe20000400000 */
[C---:B------:R-:W-:Y:S01]  /*43d0*/  LOP3.LUT R102, R208.reuse, 0x40, RZ, 0x3c, !PT ;  /* 0x00000040d0667812 */ /* 0x040fe200078e3cff */
[----:B------:R-:W-:Y:S01]  /*43e0*/  HMMA.16816.F32 R60, R72, R144, R60 ;  /* 0x00000090483c723c */ /* 0x000fe2000000183c */
[----:B------:R-:W-:-:S03]  /*43f0*/  LOP3.LUT R208, R208, 0x60, RZ, 0x3c, !PT ;  /* 0x00000060d0d07812 */ /* 0x000fc600078e3cff */
[----:B------:R-:W-:Y:S04]  /*4400*/  LDS.64 R76, [R102+UR7+0x2000] ;  /* 0x00200007664c7984 */ /* 0x000fe80008000a00 */
[----:B------:R-:W0:Y:S01]  /*4410*/  LDS.64 R78, [R208+UR7+0x2400] ;  /* 0x00240007d04e7984 */ /* 0x000e220008000a00 */
[----:B------:R-:W-:Y:S01]  /*4420*/  HMMA.16816.F32 R64, R72, R146, R64 ;  /* 0x000000924840723c */ /* 0x000fe20000001840 */
[----:B------:R-:W-:Y:S02]  /*4430*/  IMAD.MOV.U32 R72, RZ, RZ, R94 ;  /* 0x000000ffff487224 */ /* 0x000fe400078e005e */
[----:B------:R-:W-:Y:S01]  /*4440*/  IMAD.MOV.U32 R73, RZ, RZ, R98 ;  /* 0x000000ffff497224 */ /* 0x000fe200078e0062 */
[----:B------:R-:W1:Y:S01]  /*4450*/  LDS.64 R52, [R208+UR7+0x2000] ;  /* 0x00200007d0347984 */ /* 0x000e620008000a00 */
[----:B------:R-:W-:-:S02]  /*4460*/  IMAD.MOV.U32 R74, RZ, RZ, R92 ;  /* 0x000000ffff4a7224 */ /* 0x000fc400078e005c */
[----:B------:R-:W-:Y:S01]  /*4470*/  IMAD.MOV.U32 R75, RZ, RZ, R96 ;  /* 0x000000ffff4b7224 */ /* 0x000fe200078e0060 */
[----:B------:R-:W2:Y:S06]  /*4480*/  LDS.64 R56, [R102+UR7+0x2400] ;  /* 0x0024000766387984 */ /* 0x000eac0008000a00 */
[----:B------:R-:W-:Y:S01]  /*4490*/  HMMA.16816.F32 R80, R72, R100, R80 ;  /* 0x000000644850723c */ /* 0x000fe20000001850 */
[----:B------:R-:W-:Y:S02]  /*44a0*/  IMAD.MOV.U32 R72, RZ, RZ, R95 ;  /* 0x000000ffff487224 */ /* 0x000fe400078e005f */
[----:B------:R-:W-:Y:S01]  /*44b0*/  IMAD.MOV.U32 R73, RZ, RZ, R99 ;  /* 0x000000ffff497224 */ /* 0x000fe200078e0063 */
[----:B------:R-:W3:Y:S01]  /*44c0*/  LDS.64 R94, [R102+UR7+0x2800] ;  /* 0x00280007665e7984 */ /* 0x000ee20008000a00 */
[----:B------:R-:W-:-:S02]  /*44d0*/  IMAD.MOV.U32 R74, RZ, RZ, R93 ;  /* 0x000000ffff4a7224 */ /* 0x000fc400078e005d */
[----:B------:R-:W-:Y:S01]  /*44e0*/  IMAD.MOV.U32 R75, RZ, RZ, R97 ;  /* 0x000000ffff4b7224 */ /* 0x000fe200078e0061 */
[----:B------:R4:W5:Y:S04]  /*44f0*/  LDS.64 R98, [R102+UR7+0x2c00] ;  /* 0x002c000766627984 */ /* 0x0009680008000a00 */
[----:B------:R-:W5:Y:S04]  /*4500*/  LDS.64 R92, [R208+UR7+0x2800] ;  /* 0x00280007d05c7984 */ /* 0x000f680008000a00 */
[----:B------:R-:W5:Y:S01]  /*4510*/  LDS.64 R96, [R208+UR7+0x2c00] ;  /* 0x002c0007d0607984 */ /* 0x000f620008000a00 */
[----:B------:R-:W-:Y:S01]  /*4520*/  HMMA.16816.F32 R68, R72, R144, R68 ;  /* 0x000000904844723c */ /* 0x000fe20000001844 */
[----:B------:R-:W-:-:S02]  /*4530*/  F2FP.F16.E4M3.UNPACK_B R84, R58 ;  /* 0x0000003aff54723e */ /* 0x000fc400020006ff */
[----:B------:R-:W-:-:S05]  /*4540*/  F2FP.F16.E4M3.UNPACK_B R100, R58.H1 ;  /* 0x0000003aff64723e */ /* 0x000fca00030006ff */
[----:B------:R-:W-:Y:S01]  /*4550*/  HMMA.16816.F32 R80, R72, R146, R80 ;  /* 0x000000924850723c */ /* 0x000fe20000001850 */
[----:B0-----:R-:W-:Y:S01]  /*4560*/  IMAD.MOV.U32 R75, RZ, RZ, R78 ;  /* 0x000000ffff4b7224 */ /* 0x001fe200078e004e */
[-C--:B------:R-:W-:Y:S01]  /*4570*/  F2FP.F16.E4M3.UNPACK_B R104, R54.reuse ;  /* 0x00000036ff68723e */ /* 0x080fe200020006ff */
[----:B------:R-:W-:Y:S01]  /*4580*/  IMAD.MOV.U32 R72, RZ, RZ, R76 ;  /* 0x000000ffff487224 */ /* 0x000fe200078e004c */
[-C--:B------:R-:W-:Y:S01]  /*4590*/  F2FP.F16.E4M3.UNPACK_B R105, R55.reuse ;  /* 0x00000037ff69723e */ /* 0x080fe200020006ff */
[----:B-1----:R-:W-:Y:S01]  /*45a0*/  IMAD.MOV.U32 R74, RZ, RZ, R52 ;  /* 0x000000ffff4a7224 */ /* 0x002fe200078e0034 */
[----:B----4-:R-:W-:Y:S01]  /*45b0*/  F2FP.F16.E4M3.UNPACK_B R102, R54.H1 ;  /* 0x00000036ff66723e */ /* 0x010fe200030006ff */
[--C-:B------:R-:W-:Y:S01]  /*45c0*/  IMAD.MOV.U32 R58, RZ, RZ, R53.reuse ;  /* 0x000000ffff3a7224 */ /* 0x100fe200078e0035 */
[----:B------:R-:W-:Y:S01]  /*45d0*/  F2FP.F16.E4M3.UNPACK_B R103, R55.H1 ;  /* 0x00000037ff67723e */ /* 0x000fe200030006ff */
[----:B------:R-:W-:Y:S01]  /*45e0*/  IMAD.MOV.U32 R78, RZ, RZ, R53 ;  /* 0x000000ffff4e7224 */ /* 0x000fe200078e0035 */
[----:B------:R-:W-:Y:S01]  /*45f0*/  F2FP.F16.E4M3.UNPACK_B R85, R59 ;  /* 0x0000003bff55723e */ /* 0x000fe200020006ff */
[----:B--2---:R-:W-:-:S02]  /*4600*/  IMAD.MOV.U32 R73, RZ, RZ, R56 ;  /* 0x000000ffff497224 */ /* 0x004fc400078e0038 */
[----:B---3--:R-:W-:Y:S02]  /*4610*/  IMAD.MOV.U32 R52, RZ, RZ, R94 ;  /* 0x000000ffff347224 */ /* 0x008fe400078e005e */
[----:B-----5:R-:W-:Y:S02]  /*4620*/  IMAD.MOV.U32 R53, RZ, RZ, R98 ;  /* 0x000000ffff357224 */ /* 0x020fe400078e0062 */
[----:B------:R-:W-:Y:S02]  /*4630*/  IMAD.MOV.U32 R54, RZ, RZ, R92 ;  /* 0x000000ffff367224 */ /* 0x000fe400078e005c */
[----:B------:R-:W-:Y:S01]  /*4640*/  IMAD.MOV.U32 R55, RZ, RZ, R96 ;  /* 0x000000ffff377224 */ /* 0x000fe200078e0060 */
[----:B------:R-:W-:Y:S01]  /*4650*/  HMMA.16816.F32 R60, R72, R84, R60 ;  /* 0x00000054483c723c */ /* 0x000fe2000000183c */
[----:B------:R-:W-:Y:S02]  /*4660*/  IMAD.MOV.U32 R86, RZ, RZ, R92 ;  /* 0x000000ffff567224 */ /* 0x000fe400078e005c */
[----:B------:R-:W-:-:S05]  /*4670*/  IMAD.MOV.U32 R87, RZ, RZ, R96 ;  /* 0x000000ffff577224 */ /* 0x000fca00078e0060 */
[----:B------:R-:W-:Y:S01]  /*4680*/  HMMA.16816.F32 R68, R52, R84, R68 ;  /* 0x000000543444723c */ /* 0x000fe20000001844 */
[----:B------:R-:W-:Y:S02]  /*4690*/  IMAD.MOV.U32 R84, RZ, RZ, R94 ;  /* 0x000000ffff547224 */ /* 0x000fe400078e005e */
[----:B------:R-:W-:Y:S01]  /*46a0*/  IMAD.MOV.U32 R85, RZ, RZ, R98 ;  /* 0x000000ffff557224 */ /* 0x000fe200078e0062 */
[----:B------:R-:W-:-:S04]  /*46b0*/  UIADD3 UR6, UPT, UPT, UR6, 0x40, URZ ;  /* 0x0000004006067890 */ /* 0x000fc8000fffe0ff */
[-C--:B------:R-:W-:Y:S08]  /*46c0*/  HMMA.16816.F32 R64, R72, R104.reuse, R64 ;  /* 0x000000684840723c */ /* 0x080ff00000001840 */
[----:B------:R-:W-:Y:S01]  /*46d0*/  HMMA.16816.F32 R84, R84, R104, R80 ;  /* 0x000000685454723c */ /* 0x000fe20000001850 */
[----:B------:R-:W-:Y:S01]  /*46e0*/  ISETP.LE.AND P2, PT, R206, UR6, PT ;  /* 0x00000006ce007c0c */ /* 0x000fe2000bf43270 */
[--C-:B------:R-:W-:Y:S01]  /*46f0*/  IMAD.MOV.U32 R56, RZ, RZ, R77.reuse ;  /* 0x000000ffff387224 */ /* 0x100fe200078e004d */
[----:B------:R-:W-:Y:S01]  /*4700*/  F2FP.F16.E4M3.UNPACK_B R101, R59.H1 ;  /* 0x0000003bff65723e */ /* 0x000fe200030006ff */
[----:B------:R-:W-:-:S02]  /*4710*/  IMAD.MOV.U32 R76, RZ, RZ, R77 ;  /* 0x000000ffff4c7224 */ /* 0x000fc400078e004d */
[----:B------:R-:W-:Y:S02]  /*4720*/  IMAD.MOV.U32 R59, RZ, RZ, R79 ;  /* 0x000000ffff3b7224 */ /* 0x000fe400078e004f */
[----:B------:R-:W-:Y:S02]  /*4730*/  IMAD.MOV.U32 R77, RZ, RZ, R57 ;  /* 0x000000ffff4d7224 */ /* 0x000fe400078e0039 */
[----:B------:R-:W-:Y:S02]  /*4740*/  IMAD.MOV.U32 R52, RZ, RZ, R95 ;  /* 0x000000ffff347224 */ /* 0x000fe400078e005f */
[----:B------:R-:W-:Y:S02]  /*4750*/  IMAD.MOV.U32 R53, RZ, RZ, R99 ;  /* 0x000000ffff357224 */ /* 0x000fe400078e0063 */
[----:B------:R-:W-:Y:S02]  /*4760*/  IMAD.MOV.U32 R54, RZ, RZ, R93 ;  /* 0x000000ffff367224 */ /* 0x000fe400078e005d */
[----:B------:R-:W-:-:S02]  /*4770*/  IMAD.MOV.U32 R55, RZ, RZ, R97 ;  /* 0x000000ffff377224 */ /* 0x000fc400078e0061 */
[----:B------:R-:W-:Y:S01]  /*4780*/  FFMA2 R50, R216.F32x2.HI_LO, R88.F32x2.HI_LO, R50.F32x2.HI_LO ;  /* 0x00000058d8327249 */ /* 0x000fe20000000032 */
[----:B------:R-:W-:Y:S01]  /*4790*/  HMMA.16816.F32 R72, R56, R100, R60 ;  /* 0x000000643848723c */ /* 0x000fe2000000183c */
[----:B------:R-:W-:Y:S01]  /*47a0*/  FFMA2 R48, R214.F32x2.HI_LO, R90.F32x2.HI_LO, R48.F32x2.HI_LO ;  /* 0x0000005ad6307249 */ /* 0x000fe20000000030 */
[----:B------:R-:W-:Y:S02]  /*47b0*/  ULEA UR4, UR16, UR4, 0x6 ;  /* 0x0000000410047291 */ /* 0x000fe4000f8e30ff */
[----:B------:R-:W-:Y:S01]  /*47c0*/  ULEA UR5, UR15, UR5, 0x6 ;  /* 0x000000050f057291 */ /* 0x000fe2000f8e30ff */
[----:B------:R-:W-:-:S03]  /*47d0*/  IMAD.MOV.U32 R209, RZ, RZ, R212 ;  /* 0x000000ffffd17224 */ /* 0x000fc600078e00d4 */
[----:B------:R-:W-:Y:S01]  /*47e0*/  HMMA.16816.F32 R76, R76, R102, R64 ;  /* 0x000000664c4c723c */ /* 0x000fe20000001840 */
[----:B------:R-:W-:Y:S02]  /*47f0*/  IMAD.MOV.U32 R208, RZ, RZ, R213 ;  /* 0x000000ffffd07224 */ /* 0x000fe400078e00d5 */
[----:B------:R-:W-:Y:S02]  /*4800*/  IMAD.MOV.U32 R147, RZ, RZ, R210 ;  /* 0x000000ffff937224 */ /* 0x000fe400078e00d2 */
[----:B------:R-:W-:-:S03]  /*4810*/  IMAD.MOV.U32 R146, RZ, RZ, R211 ;  /* 0x000000ffff927224 */ /* 0x000fc600078e00d3 */
[----:B------:R-:W-:Y:S01]  /*4820*/  HMMA.16816.F32 R80, R52, R100, R68 ;  /* 0x000000643450723c */ /* 0x000fe20000001844 */
[----:B------:R-:W-:Y:S02]  /*4830*/  IMAD.MOV.U32 R216, RZ, RZ, R50 ;  /* 0x000000ffffd87224 */ /* 0x000fe400078e0032 */
[----:B------:R-:W-:Y:S02]  /*4840*/  IMAD.MOV.U32 R217, RZ, RZ, R51 ;  /* 0x000000ffffd97224 */ /* 0x000fe400078e0033 */
[----:B------:R-:W-:-:S03]  /*4850*/  IMAD.MOV.U32 R214, RZ, RZ, R48 ;  /* 0x000000ffffd67224 */ /* 0x000fc600078e0030 */
[----:B------:R-:W-:Y:S01]  /*4860*/  HMMA.16816.F32 R84, R52, R102, R84 ;  /* 0x000000663454723c */ /* 0x000fe20000001854 */
[----:B------:R-:W-:Y:S01]  /*4870*/  IMAD.MOV.U32 R215, RZ, RZ, R49 ;  /* 0x000000ffffd77224 */ /* 0x000fe200078e0031 */
[----:B------:R-:W-:-:S03]  /*4880*/  NOP ;  /* 0x0000000000007918 */ /* 0x000fc60000000000 */
[----:B------:R-:W-:-:S15]  /*4890*/  @!P2 BRA `(.L_x_9) ;  /* 0xffffffd00080a947 */ /* 0x000fde000383ffff */
.L_x_0:
[----:B------:R-:W0:Y:S01]  /*48a0*/  S2R R8, SR_TID.X ;  /* 0x0000000000087919 */ /* 0x000e220000002100 */
[----:B------:R-:W-:Y:S01]  /*48b0*/  LOP3.LUT R5, R195, 0x3, RZ, 0xc0, !PT ;  /* 0x00000003c3057812 */ /* 0x000fe200078ec0ff */
[C---:B------:R-:W-:Y:S01]  /*48c0*/  FMUL R3, R217.reuse, 8388608 ;  /* 0x4b000000d9037820 */ /* 0x040fe20000400000 */
[----:B------:R-:W-:Y:S01]  /*48d0*/  FSETP.GT.AND P4, PT, |R217|, 8.50705917302346158658e+37, PT ;  /* 0x7e800000d900780b */ /* 0x000fe20003f84200 */
[----:B------:R-:W-:Y:S01]  /*48e0*/  BAR.SYNC.DEFER_BLOCKING 0x0 ;  /* 0x0000000000007b1d */ /* 0x000fe20000010000 */
[----:B------:R-:W-:Y:S01]  /*48f0*/  LOP3.LUT R6, R195, 0xc0, RZ, 0xc0, !PT ;  /* 0x000000c0c3067812 */ /* 0x000fe200078ec0ff */
[----:B------:R-:W-:Y:S01]  /*4900*/  IMAD.SHL.U32 R5, R5, 0x20, RZ ;  /* 0x0000002005057824 */ /* 0x000fe200078e00ff */
[----:B------:R-:W-:Y:S02]  /*4910*/  FSETP.GEU.AND P6, PT, R217, 1.175494350822287508e-38, PT ;  /* 0x00800000d900780b */ /* 0x000fe40003fce000 */
[C---:B------:R-:W-:Y:S01]  /*4920*/  LOP3.LUT R7, R195.reuse, 0x3f, RZ, 0xc0, !PT ;  /* 0x0000003fc3077812 */ /* 0x040fe200078ec0ff */
[----:B------:R-:W-:Y:S01]  /*4930*/  IMAD R5, R6, 0x4, R5 ;  /* 0x0000000406057824 */ /* 0x000fe200078e0205 */
[----:B------:R-:W-:Y:S01]  /*4940*/  LOP3.LUT R2, R195, 0x18, RZ, 0xc0, !PT ;  /* 0x00000018c3027812 */ /* 0x000fe200078ec0ff */
[----:B------:R-:W1:Y:S01]  /*4950*/  LDC R46, c[0x0][0x3e8] ;  /* 0x0000fa00ff2e7b82 */ /* 0x000e620000000800 */
[----:B------:R-:W-:Y:S01]  /*4960*/  SHF.R.U32.HI R4, RZ, 0x4, R195 ;  /* 0x00000004ff047819 */ /* 0x000fe200000116c3 */
[----:B------:R-:W2:Y:S01]  /*4970*/  LDCU.64 UR8, c[0x0][0x3e0] ;  /* 0x00007c00ff0877ac */ /* 0x000ea20008000a00 */
[----:B------:R-:W-:Y:S01]  /*4980*/  FSETP.GEU.AND P5, PT, |R217|, 1.175494350822287508e-38, PT ;  /* 0x00800000d900780b */ /* 0x000fe20003fae200 */
[----:B------:R-:W-:Y:S01]  /*4990*/  IMAD R7, R2, 0x20, R7 ;  /* 0x0000002002077824 */ /* 0x000fe200078e0207 */
[----:B------:R-:W-:Y:S01]  /*49a0*/  FSEL R38, R3, R217, !P6 ;  /* 0x000000d903267208 */ /* 0x000fe20007000000 */
[----:B------:R-:W-:Y:S01]  /*49b0*/  @P4 FMUL R217, R217, 0.25 ;  /* 0x3e800000d9d94820 */ /* 0x000fe20000400000 */
[----:B------:R-:W-:Y:S01]  /*49c0*/  LOP3.LUT R0, R195, 0x1c, RZ, 0xc0, !PT ;  /* 0x0000001cc3007812 */ /* 0x000fe200078ec0ff */
[----:B------:R-:W-:Y:S01]  /*49d0*/  IMAD.SHL.U32 R7, R7, 0x4, RZ ;  /* 0x0000000407077824 */ /* 0x000fe200078e00ff */
[----:B------:R-:W-:Y:S01]  /*49e0*/  LOP3.LUT R3, R4, 0x2, RZ, 0xc0, !PT ;  /* 0x0000000204037812 */ /* 0x000fe200078ec0ff */
[----:B------:R-:W-:Y:S01]  /*49f0*/  @P4 FMUL R79, R79, 0.25 ;  /* 0x3e8000004f4f4820 */ /* 0x000fe20000400000 */
[----:B------:R-:W-:Y:S01]  /*4a00*/  FSETP.GT.AND P3, PT, |R216|, 8.50705917302346158658e+37, PT ;  /* 0x7e800000d800780b */ /* 0x000fe20003f64200 */
[----:B------:R-:W-:Y:S01]  /*4a10*/  @P4 FMUL R78, R78, 0.25 ;  /* 0x3e8000004e4e4820 */ /* 0x000fe20000400000 */
[----:B------:R-:W-:Y:S01]  /*4a20*/  IADD3 R30, PT, PT, R0, R5, R3 ;  /* 0x00000005001e7210 */ /* 0x000fe20007ffe003 */
[C---:B------:R-:W-:Y:S01]  /*4a30*/  FMUL R3, R216.reuse, 8388608 ;  /* 0x4b000000d8037820 */ /* 0x040fe20000400000 */
[C---:B------:R-:W-:Y:S01]  /*4a40*/  FSETP.GEU.AND P2, PT, |R216|.reuse, 1.175494350822287508e-38, PT ;  /* 0x00800000d800780b */ /* 0x040fe20003f4e200 */
[----:B------:R-:W-:Y:S01]  /*4a50*/  @!P5 FMUL R217, R217, 16777216 ;  /* 0x4b800000d9d9d820 */ /* 0x000fe20000400000 */
[----:B------:R-:W-:Y:S01]  /*4a60*/  SHF.R.U32.HI R6, RZ, 0x1, R6 ;  /* 0x00000001ff067819 */ /* 0x000fe20000011606 */
[----:B------:R-:W-:Y:S01]  /*4a70*/  @P4 FMUL R75, R75, 0.25 ;  /* 0x3e8000004b4b4820 */ /* 0x000fe20000400000 */
[----:B------:R-:W-:Y:S01]  /*4a80*/  FSETP.GEU.AND P1, PT, R216, 1.175494350822287508e-38, PT ;  /* 0x00800000d800780b */ /* 0x000fe20003f2e000 */
[----:B------:R-:W-:Y:S01]  /*4a90*/  @P4 FMUL R74, R74, 0.25 ;  /* 0x3e8000004a4a4820 */ /* 0x000fe20000400000 */
[----:B------:R-:W-:Y:S01]  /*4aa0*/  LOP3.LUT R32, R7, R6, RZ, 0x3c, !PT ;  /* 0x0000000607207212 */ /* 0x000fe200078e3cff */
[----:B------:R-:W-:Y:S01]  /*4ab0*/  VIADD R6, R38, 0xc0cafb0d ;  /* 0xc0cafb0d26067836 */ /* 0x000fe20000000000 */
[----:B------:R-:W-:Y:S01]  /*4ac0*/  FSEL R31, R3, R216, !P1 ;  /* 0x000000d8031f7208 */ /* 0x000fe20004800000 */
[C---:B------:R-:W-:Y:S01]  /*4ad0*/  FMUL R3, R215.reuse, 8388608 ;  /* 0x4b000000d7037820 */ /* 0x040fe20000400000 */
[----:B------:R-:W-:Y:S01]  /*4ae0*/  FSETP.GEU.AND P4, PT, R215, 1.175494350822287508e-38, PT ;  /* 0x00800000d700780b */ /* 0x000fe20003f8e000 */
[----:B------:R-:W-:Y:S01]  /*4af0*/  @P3 FMUL R216, R216, 0.25 ;  /* 0x3e800000d8d83820 */ /* 0x000fe20000400000 */
[----:B0-----:R-:W-:Y:S01]  /*4b00*/  LOP3.LUT R8, R8, 0xff, RZ, 0xc0, !PT ;  /* 0x000000ff08087812 */ /* 0x001fe200078ec0ff */
[----:B------:R-:W0:Y:S01]  /*4b10*/  MUFU.RCP R4, R217 ;  /* 0x000000d900047308 */ /* 0x000e220000001000 */
[----:B------:R-:W-:Y:S01]  /*4b20*/  LOP3.LUT R7, R6, 0xff800000, RZ, 0xc0, !PT ;  /* 0xff80000006077812 */ /* 0x000fe200078ec0ff */
[----:B------:R-:W-:Y:S01]  /*4b30*/  @!P2 FMUL R216, R216, 16777216 ;  /* 0x4b800000d8d8a820 */ /* 0x000fe20000400000 */
[----:B------:R-:W-:Y:S01]  /*4b40*/  FSEL R40, R3, R215, !P4 ;  /* 0x000000d703287208 */ /* 0x000fe20006000000 */
[----:B------:R-:W-:Y:S01]  /*4b50*/  @!P5 FMUL R79, R79, 16777216 ;  /* 0x4b8000004f4fd820 */ /* 0x000fe20000400000 */
[----:B------:R-:W-:Y:S01]  /*4b60*/  FSEL R5, RZ, -23, P6 ;  /* 0xc1b80000ff057808 */ /* 0x000fe20003000000 */
[----:B------:R-:W-:Y:S01]  /*4b70*/  @!P5 FMUL R78, R78, 16777216 ;  /* 0x4b8000004e4ed820 */ /* 0x000fe20000400000 */
[----:B------:R-:W-:Y:S01]  /*4b80*/  FSEL R3, RZ, -23, P1 ;  /* 0xc1b80000ff037808 */ /* 0x000fe20000800000 */
[----:B------:R-:W-:Y:S01]  /*4b90*/  @!P5 FMUL R75, R75, 16777216 ;  /* 0x4b8000004b4bd820 */ /* 0x000fe20000400000 */
[----:B------:R-:W-:Y:S01]  /*4ba0*/  ISETP.GE.U32.AND P0, PT, R8, 0x20, PT ;  /* 0x000000200800780c */ /* 0x000fe20003f06070 */
[----:B------:R-:W-:Y:S01]  /*4bb0*/  @!P5 FMUL R74, R74, 16777216 ;  /* 0x4b8000004a4ad820 */ /* 0x000fe20000400000 */
[----:B------:R-:W-:Y:S01]  /*4bc0*/  FSETP.GT.AND P6, PT, |R215|, 8.50705917302346158658e+37, PT ;  /* 0x7e800000d700780b */ /* 0x000fe20003fc4200 */
[----:B------:R-:W-:Y:S01]  /*4bd0*/  @P3 FMUL R77, R77, 0.25 ;  /* 0x3e8000004d4d3820 */ /* 0x000fe20000400000 */
[----:B------:R-:W-:Y:S01]  /*4be0*/  FSETP.GT.AND P1, PT, |R214|, 8.50705917302346158658e+37, PT ;  /* 0x7e800000d600780b */ /* 0x000fe20003f24200 */
[----:B------:R-:W-:Y:S01]  /*4bf0*/  @P3 FMUL R76, R76, 0.25 ;  /* 0x3e8000004c4c3820 */ /* 0x000fe20000400000 */
[----:B------:R-:W-:Y:S01]  /*4c00*/  I2FP.F32.S32 R8, R7 ;  /* 0x0000000700087245 */ /* 0x000fe20000201400 */
[----:B------:R-:W3:Y:S01]  /*4c10*/  MUFU.RCP R9, R216 ;  /* 0x000000d800097308 */ /* 0x000ee20000001000 */
[----:B------:R-:W-:Y:S01]  /*4c20*/  @P3 FMUL R73, R73, 0.25 ;  /* 0x3e80000049493820 */ /* 0x000fe20000400000 */
[----:B------:R-:W-:Y:S01]  /*4c30*/  @P3 FMUL R72, R72, 0.25 ;  /* 0x3e80000048483820 */ /* 0x000fe20000400000 */
[----:B------:R-:W-:Y:S01]  /*4c40*/  FSETP.GEU.AND P5, PT, |R215|, 1.175494350822287508e-38, PT ;  /* 0x00800000d700780b */ /* 0x000fe20003fae200 */
[----:B------:R-:W-:Y:S01]  /*4c50*/  FFMA.FTZ R8, R8, 1.1920928955078125e-07, R5 ;  /* 0x3400000008087823 */ /* 0x000fe20000010005 */
[----:B------:R-:W-:Y:S01]  /*4c60*/  FSETP.GEU.AND P3, PT, |R214|, 1.175494350822287508e-38, PT ;  /* 0x00800000d600780b */ /* 0x000fe20003f6e200 */
[----:B------:R-:W-:Y:S01]  /*4c70*/  @!P2 FMUL R77, R77, 16777216 ;  /* 0x4b8000004d4da820 */ /* 0x000fe20000400000 */
[----:B------:R-:W-:Y:S01]  /*4c80*/  @!P2 FMUL R76, R76, 16777216 ;  /* 0x4b8000004c4ca820 */ /* 0x000fe20000400000 */
[----:B------:R-:W-:Y:S01]  /*4c90*/  @!P2 FMUL R73, R73, 16777216 ;  /* 0x4b8000004949a820 */ /* 0x000fe20000400000 */
[----:B------:R-:W-:Y:S01]  /*4ca0*/  @!P2 FMUL R72, R72, 16777216 ;  /* 0x4b8000004848a820 */ /* 0x000fe20000400000 */
[C---:B------:R-:W-:Y:S01]  /*4cb0*/  FMUL R5, R214.reuse, 8388608 ;  /* 0x4b000000d6057820 */ /* 0x040fe20000400000 */
[----:B------:R-:W-:Y:S01]  /*4cc0*/  FSETP.GEU.AND P2, PT, R214, 1.175494350822287508e-38, PT ;  /* 0x00800000d600780b */ /* 0x000fe20003f4e000 */
[----:B------:R-:W-:Y:S01]  /*4cd0*/  @P6 FMUL R215, R215, 0.25 ;  /* 0x3e800000d7d76820 */ /* 0x000fe20000400000 */
[C---:B0-----:R-:W-:Y:S01]  /*4ce0*/  FMUL R22, R4.reuse, R79 ;  /* 0x0000004f04167220 */ /* 0x041fe20000400000 */
[----:B------:R-:W-:Y:S01]  /*4cf0*/  FMUL R23, R4, R78 ;  /* 0x0000004e04177220 */ /* 0x000fe20000400000 */
[----:B------:R-:W-:Y:S01]  /*4d00*/  FSEL R33, R5, R214, !P2 ;  /* 0x000000d605217208 */ /* 0x000fe20005000000 */
[----:B------:R-:W-:Y:S01]  /*4d10*/  @P1 FMUL R214, R214, 0.25 ;  /* 0x3e800000d6d61820 */ /* 0x000fe20000400000 */
[C---:B------:R-:W-:Y:S01]  /*4d20*/  FMUL R26, R4.reuse, R75 ;  /* 0x0000004b041a7220 */ /* 0x040fe20000400000 */
[----:B------:R-:W-:Y:S01]  /*4d30*/  FMUL R27, R4, R74 ;  /* 0x0000004a041b7220 */ /* 0x000fe20000400000 */
[----:B------:R-:W-:-:S02]  /*4d40*/  VIADD R4, R31, 0xc0cafb0d ;  /* 0xc0cafb0d1f047836 */ /* 0x000fc40000000000 */
[----:B------:R-:W-:Y:S01]  /*4d50*/  @!P5 FMUL R215, R215, 16777216 ;  /* 0x4b800000d7d7d820 */ /* 0x000fe20000400000 */
[----:B------:R-:W-:Y:S01]  /*4d60*/  @!P3 FMUL R214, R214, 16777216 ;  /* 0x4b800000d6d6b820 */ /* 0x000fe20000400000 */
[C---:B---3--:R-:W-:Y:S01]  /*4d70*/  FMUL R24, R9.reuse, R77 ;  /* 0x0000004d09187220 */ /* 0x048fe20000400000 */
[C---:B------:R-:W-:Y:S01]  /*4d80*/  FMUL R25, R9.reuse, R76 ;  /* 0x0000004c09197220 */ /* 0x040fe20000400000 */
[----:B------:R-:W-:Y:S01]  /*4d90*/  LOP3.LUT R4, R4, 0xff800000, RZ, 0xc0, !PT ;  /* 0xff80000004047812 */ /* 0x000fe200078ec0ff */
[C---:B------:R-:W-:Y:S01]  /*4da0*/  FMUL R28, R9.reuse, R73 ;  /* 0x00000049091c7220 */ /* 0x040fe20000400000 */
[----:B------:R-:W-:Y:S01]  /*4db0*/  FMUL R29, R9, R72 ;  /* 0x00000048091d7220 */ /* 0x000fe20000400000 */
[----:B------:R-:W0:Y:S01]  /*4dc0*/  MUFU.RCP R13, R214 ;  /* 0x000000d6000d7308 */ /* 0x000e220000001000 */
[----:B------:R-:W-:Y:S01]  /*4dd0*/  I2FP.F32.S32 R6, R4 ;  /* 0x0000000400067245 */ /* 0x000fe20000201400 */
[----:B------:R-:W-:Y:S01]  /*4de0*/  @P6 FMUL R87, R87, 0.25 ;  /* 0x3e80000057576820 */ /* 0x000fe20000400000 */
[----:B------:R-:W-:Y:S01]  /*4df0*/  @P6 FMUL R86, R86, 0.25 ;  /* 0x3e80000056566820 */ /* 0x000fe20000400000 */
[----:B------:R-:W-:Y:S01]  /*4e00*/  @P6 FMUL R83, R83, 0.25 ;  /* 0x3e80000053536820 */ /* 0x000fe20000400000 */
[----:B------:R-:W-:Y:S01]  /*4e10*/  @P6 FMUL R82, R82, 0.25 ;  /* 0x3e80000052526820 */ /* 0x000fe20000400000 */
[----:B------:R-:W-:Y:S01]  /*4e20*/  FFMA.FTZ R3, R6, 1.1920928955078125e-07, R3 ;  /* 0x3400000006037823 */ /* 0x000fe20000010003 */
[----:B------:R-:W-:Y:S01]  /*4e30*/  @P1 FMUL R85, R85, 0.25 ;  /* 0x3e80000055551820 */ /* 0x000fe20000400000 */
[----:B------:R-:W3:Y:S01]  /*4e40*/  MUFU.RCP R9, R215 ;  /* 0x000000d700097308 */ /* 0x000ee20000001000 */
[----:B------:R-:W-:Y:S01]  /*4e50*/  @P1 FMUL R84, R84, 0.25 ;  /* 0x3e80000054541820 */ /* 0x000fe20000400000 */
[----:B------:R-:W-:Y:S01]  /*4e60*/  @P1 FMUL R81, R81, 0.25 ;  /* 0x3e80000051511820 */ /* 0x000fe20000400000 */
[----:B------:R-:W-:Y:S01]  /*4e70*/  @P1 FMUL R80, R80, 0.25 ;  /* 0x3e80000050501820 */ /* 0x000fe20000400000 */
[----:B------:R-:W-:-:S02]  /*4e80*/  VIADD R6, R33, 0xc0cafb0d ;  /* 0xc0cafb0d21067836 */ /* 0x000fc40000000000 */
[----:B------:R-:W-:Y:S01]  /*4e90*/  @!P5 FMUL R87, R87, 16777216 ;  /* 0x4b8000005757d820 */ /* 0x000fe20000400000 */
[----:B------:R-:W-:Y:S02]  /*4ea0*/  VIADD R10, R40, 0xc0cafb0d ;  /* 0xc0cafb0d280a7836 */ /* 0x000fe40000000000 */
[----:B------:R-:W-:Y:S01]  /*4eb0*/  @!P5 FMUL R86, R86, 16777216 ;  /* 0x4b8000005656d820 */ /* 0x000fe20000400000 */
[----:B------:R-:W-:Y:S01]  /*4ec0*/  @!P5 FMUL R83, R83, 16777216 ;  /* 0x4b8000005353d820 */ /* 0x000fe20000400000 */
[----:B------:R-:W-:Y:S01]  /*4ed0*/  @!P5 FMUL R82, R82, 16777216 ;  /* 0x4b8000005252d820 */ /* 0x000fe20000400000 */
[----:B------:R-:W-:Y:S01]  /*4ee0*/  @!P3 FMUL R85, R85, 16777216 ;  /* 0x4b8000005555b820 */ /* 0x000fe20000400000 */
[----:B------:R-:W-:Y:S01]  /*4ef0*/  @!P3 FMUL R84, R84, 16777216 ;  /* 0x4b8000005454b820 */ /* 0x000fe20000400000 */
[----:B------:R-:W-:Y:S01]  /*4f00*/  @!P3 FMUL R81, R81, 16777216 ;  /* 0x4b8000005151b820 */ /* 0x000fe20000400000 */
[----:B------:R-:W-:Y:S01]  /*4f10*/  @!P3 FMUL R80, R80, 16777216 ;  /* 0x4b8000005050b820 */ /* 0x000fe20000400000 */
[----:B------:R-:W-:Y:S01]  /*4f20*/  LOP3.LUT R6, R6, 0xff800000, RZ, 0xc0, !PT ;  /* 0xff80000006067812 */ /* 0x000fe200078ec0ff */
[----:B0-----:R-:W-:Y:S01]  /*4f30*/  FMUL R16, R13, R85 ;  /* 0x000000550d107220 */ /* 0x001fe20000400000 */
[----:B------:R-:W-:Y:S01]  /*4f40*/  LOP3.LUT R11, R10, 0xff800000, RZ, 0xc0, !PT ;  /* 0xff8000000a0b7812 */ /* 0x000fe200078ec0ff */
[C---:B---3--:R-:W-:Y:S01]  /*4f50*/  FMUL R14, R9.reuse, R87 ;  /* 0x00000057090e7220 */ /* 0x048fe20000400000 */
[C---:B------:R-:W-:Y:S01]  /*4f60*/  FMUL R15, R9.reuse, R86 ;  /* 0x00000056090f7220 */ /* 0x040fe20000400000 */
[C---:B------:R-:W-:Y:S01]  /*4f70*/  FMUL R18, R9.reuse, R83 ;  /* 0x0000005309127220 */ /* 0x040fe20000400000 */
[----:B------:R-:W-:Y:S01]  /*4f80*/  FMUL R19, R9, R82 ;  /* 0x0000005209137220 */ /* 0x000fe20000400000 */
[C---:B------:R-:W-:Y:S01]  /*4f90*/  FMUL R17, R13.reuse, R84 ;  /* 0x000000540d117220 */ /* 0x040fe20000400000 */
[C---:B------:R-:W-:Y:S01]  /*4fa0*/  FMUL R20, R13.reuse, R81 ;  /* 0x000000510d147220 */ /* 0x040fe20000400000 */
[----:B------:R-:W-:Y:S01]  /*4fb0*/  FMUL R21, R13, R80 ;  /* 0x000000500d157220 */ /* 0x000fe20000400000 */
[----:B------:R-:W-:Y:S01]  /*4fc0*/  FSEL R9, RZ, -23, P4 ;  /* 0xc1b80000ff097808 */ /* 0x000fe20002000000 */
[----:B------:R-:W-:Y:S01]  /*4fd0*/  IMAD.IADD R7, R38, 0x1, -R7 ;  /* 0x0000000126077824 */ /* 0x000fe200078e0a07 */
[----:B------:R-:W-:Y:S01]  /*4fe0*/  FSEL R5, RZ, -23, P2 ;  /* 0xc1b80000ff057808 */ /* 0x000fe20001000000 */
[----:B------:R-:W-:Y:S01]  /*4ff0*/  IMAD.IADD R4, R31, 0x1, -R4 ;  /* 0x000000011f047824 */ /* 0x000fe200078e0a04 */
[----:B------:R-:W-:Y:S01]  /*5000*/  I2FP.F32.S32 R10, R6 ;  /* 0x00000006000a7245 */ /* 0x000fe20000201400 */
[----:B------:R-:W-:Y:S01]  /*5010*/  FADD R7, R7, -1 ;  /* 0xbf80000007077421 */ /* 0x000fe20000000000 */
[----:B------:R-:W-:Y:S01]  /*5020*/  I2FP.F32.S32 R12, R11 ;  /* 0x0000000b000c7245 */ /* 0x000fe20000201400 */
[----:B------:R-:W-:Y:S01]  /*5030*/  FADD R4, R4, -1 ;  /* 0xbf80000004047421 */ /* 0x000fe20000000000 */
[----:B------:R-:W-:Y:S01]  /*5040*/  F2FP.SATFINITE.E4M3.F32.PACK_AB_MERGE_C R28, R28, R29, RZ ;  /* 0x0000001d1c1c723e */ /* 0x000fe200048070ff */
[----:B------:R-:W-:Y:S01]  /*5050*/  FFMA.FTZ R10, R10, 1.1920928955078125e-07, R5 ;  /* 0x340000000a0a7823 */ /* 0x000fe20000010005 */
[----:B------:R-:W-:Y:S01]  /*5060*/  F2FP.SATFINITE.E4M3.F32.PACK_AB_MERGE_C R25, R24, R25, RZ ;  /* 0x000000191819723e */ /* 0x000fe200048070ff */
[----:B------:R-:W-:Y:S01]  /*5070*/  FFMA.FTZ R13, R12, 1.1920928955078125e-07, R9 ;  /* 0x340000000c0d7823 */ /* 0x000fe20000010009 */
[----:B------:R-:W-:Y:S01]  /*5080*/  F2FP.SATFINITE.E4M3.F32.PACK_AB_MERGE_C R20, R20, R21, RZ ;  /* 0x000000151414723e */ /* 0x000fe200048070ff */
[----:B------:R-:W-:Y:S01]  /*5090*/  IMAD.IADD R11, R40, 0x1, -R11 ;  /* 0x00000001280b7824 */ /* 0x000fe200078e0a0b */
[----:B------:R-:W-:Y:S01]  /*50a0*/  F2FP.SATFINITE.E4M3.F32.PACK_AB_MERGE_C R17, R16, R17, RZ ;  /* 0x000000111011723e */ /* 0x000fe200048070ff */
[----:B------:R-:W0:Y:S01]  /*50b0*/  LDC.64 R34, c[0x0][0x398] ;  /* 0x0000e600ff227b82 */ /* 0x000e220000000a00 */
[----:B------:R-:W-:Y:S01]  /*50c0*/  LOP3.LUT R5, R28, 0xffff, RZ, 0xc0, !PT ;  /* 0x0000ffff1c057812 */ /* 0x000fe200078ec0ff */
[----:B------:R-:W-:Y:S01]  /*50d0*/  FADD R11, R11, -1 ;  /* 0xbf8000000b0b7421 */ /* 0x000fe20000000000 */
[----:B------:R-:W-:Y:S01]  /*50e0*/  LOP3.LUT R12, R25, 0xffff, RZ, 0xc0, !PT ;  /* 0x0000ffff190c7812 */ /* 0x000fe200078ec0ff */
[----:B--2---:R-:W-:Y:S01]  /*50f0*/  UIMAD UR8, UR11, UR8, URZ ;  /* 0x000000080b0872a4 */ /* 0x004fe2000f8e02ff */
[----:B------:R-:W-:-:S02]  /*5100*/  LOP3.LUT R9, R20, 0xffff, RZ, 0xc0, !PT ;  /* 0x0000ffff14097812 */ /* 0x000fc400078ec0ff */
[----:B------:R-:W-:Y:S02]  /*5110*/  LOP3.LUT R16, R17, 0xffff, RZ, 0xc0, !PT ;  /* 0x0000ffff11107812 */ /* 0x000fe400078ec0ff */
[----:B------:R-:W-:Y:S02]  /*5120*/  F2FP.SATFINITE.E4M3.F32.PACK_AB_MERGE_C R18, R18, R19, RZ ;  /* 0x000000131212723e */ /* 0x000fe400048070ff */
[----:B------:R-:W-:Y:S02]  /*5130*/  F2FP.SATFINITE.E4M3.F32.PACK_AB_MERGE_C R15, R14, R15, RZ ;  /* 0x0000000f0e0f723e */ /* 0x000fe400048070ff */
[----:B------:R-:W-:Y:S02]  /*5140*/  PRMT R25, R25, 0x7604, R28 ;  /* 0x0000760419197816 */ /* 0x000fe4000000001c */
[----:B------:R-:W-:Y:S02]  /*5150*/  SHF.R.U32.HI R5, RZ, 0x8, R5 ;  /* 0x00000008ff057819 */ /* 0x000fe40000011605 */
[----:B------:R-:W-:Y:S01]  /*5160*/  SHF.R.U32.HI R12, RZ, 0x8, R12 ;  /* 0x00000008ff0c7819 */ /* 0x000fe2000001160c */
[----:B------:R2:W-:Y:S01]  /*5170*/  STS.U16 [R30+UR7], R25 ;  /* 0x000000191e007988 */ /* 0x0005e20008000407 */
[----:B------:R-:W-:-:S02]  /*5180*/  F2FP.SATFINITE.E4M3.F32.PACK_AB_MERGE_C R26, R26, R27, RZ ;  /* 0x0000001b1a1a723e */ /* 0x000fc400048070ff */
[----:B------:R-:W-:Y:S02]  /*5190*/  F2FP.SATFINITE.E4M3.F32.PACK_AB_MERGE_C R23, R22, R23, RZ ;  /* 0x000000171617723e */ /* 0x000fe400048070ff */
[----:B------:R-:W-:Y:S02]  /*51a0*/  SHF.R.U32.HI R9, RZ, 0x8, R9 ;  /* 0x00000008ff097819 */ /* 0x000fe40000011609 */
[----:B------:R-:W-:Y:S02]  /*51b0*/  SHF.R.U32.HI R16, RZ, 0x8, R16 ;  /* 0x00000008ff107819 */ /* 0x000fe40000011610 */
[----:B------:R-:W-:Y:S02]  /*51c0*/  LOP3.LUT R14, R18, 0xffff, RZ, 0xc0, !PT ;  /* 0x0000ffff120e7812 */ /* 0x000fe400078ec0ff */
[----:B------:R-:W-:Y:S01]  /*51d0*/  PRMT R27, R15, 0x7604, R18 ;  /* 0x000076040f1b7816 */ /* 0x000fe20000000012 */
[----:B------:R-:W-:Y:S01]  /*51e0*/  IMAD.MOV.U32 R18, RZ, RZ, 0x3dc6b27f ;  /* 0x3dc6b27fff127424 */ /* 0x000fe200078e00ff */
[----:B------:R-:W-:-:S02]  /*51f0*/  PRMT R19, R12, 0x7604, R5 ;  /* 0x000076040c137816 */ /* 0x000fc40000000005 */
[----:B------:R-:W-:Y:S02]  /*5200*/  LOP3.LUT R5, R26, 0xffff, RZ, 0xc0, !PT ;  /* 0x0000ffff1a057812 */ /* 0x000fe400078ec0ff */
[----:B------:R-:W-:Y:S01]  /*5210*/  LOP3.LUT R12, R23, 0xffff, RZ, 0xc0, !PT ;  /* 0x0000ffff170c7812 */ /* 0x000fe200078ec0ff */
[----:B------:R-:W-:Y:S01]  /*5220*/  STS.U16 [R30+UR7+0x80], R19 ;  /* 0x000080131e007988 */ /* 0x000fe20008000407 */
[----:B--2---:R-:W-:Y:S01]  /*5230*/  PRMT R25, R16, 0x7604, R9 ;  /* 0x0000760410197816 */ /* 0x004fe20000000009 */
[----:B------:R-:W-:Y:S02]  /*5240*/  IMAD.IADD R9, R33, 0x1, -R6 ;  /* 0x0000000121097824 */ /* 0x000fe400078e0a06 */
[C---:B------:R-:W-:Y:S01]  /*5250*/  FFMA.FTZ R6, R7.reuse, R18, -0.16845393180847167969 ;  /* 0xbe2c7f3007067423 */ /* 0x040fe20000010012 */
[----:B------:R-:W-:Y:S02]  /*5260*/  SHF.R.U32.HI R5, RZ, 0x8, R5 ;  /* 0x00000008ff057819 */ /* 0x000fe40000011605 */
[----:B------:R-:W-:Y:S01]  /*5270*/  SHF.R.U32.HI R12, RZ, 0x8, R12 ;  /* 0x00000008ff0c7819 */ /* 0x000fe2000001160c */
[----:B------:R-:W-:Y:S01]  /*5280*/  FFMA.FTZ R6, R7, R6, 0.1716887056827545166 ;  /* 0x3e2fcf2a07067423 */ /* 0x000fe20000010006 */
[----:B------:R-:W-:Y:S01]  /*5290*/  PRMT R21, R23, 0x7604, R26 ;  /* 0x0000760417157816 */ /* 0x000fe2000000001a */
[----:B------:R-:W-:Y:S01]  /*52a0*/  FADD R9, R9, -1 ;  /* 0xbf80000009097421 */ /* 0x000fe20000000000 */
[----:B------:R-:W-:Y:S01]  /*52b0*/  PRMT R23, R17, 0x7604, R20 ;  /* 0x0000760411177816 */ /* 0x000fe20000000014 */
[----:B------:R-:W-:Y:S01]  /*52c0*/  FFMA.FTZ R6, R7, R6, -0.17900948226451873779 ;  /* 0xbe374e4307067423 */ /* 0x000fe20000010006 */
[----:B------:R-:W-:Y:S01]  /*52d0*/  PRMT R17, R12, 0x7604, R5 ;  /* 0x000076040c117816 */ /* 0x000fe20000000005 */
[----:B------:R-:W-:Y:S01]  /*52e0*/  FFMA.FTZ R5, R4, R18, -0.16845393180847167969 ;  /* 0xbe2c7f3004057423 */ /* 0x000fe20000010012 */
[----:B------:R-:W-:Y:S01]  /*52f0*/  LOP3.LUT R15, R15, 0xffff, RZ, 0xc0, !PT ;  /* 0x0000ffff0f0f7812 */ /* 0x000fe200078ec0ff */
[C---:B------:R-:W-:Y:S01]  /*5300*/  FFMA.FTZ R6, R7.reuse, R6, 0.20512372255325317383 ;  /* 0x3e520bf407067423 */ /* 0x040fe20000010006 */
[----:B------:R-:W-:Y:S01]  /*5310*/  LOP3.LUT R12, R30, 0x20, RZ, 0x3c, !PT ;  /* 0x000000201e0c7812 */ /* 0x000fe200078e3cff */
[C---:B------:R-:W-:Y:S01]  /*5320*/  FFMA.FTZ R5, R4.reuse, R5, 0.1716887056827545166 ;  /* 0x3e2fcf2a04057423 */ /* 0x040fe20000010005 */
[----:B------:R-:W-:Y:S01]  /*5330*/  SHF.R.U32.HI R14, RZ, 0x8, R14 ;  /* 0x00000008ff0e7819 */ /* 0x000fe2000001160e */
[C---:B------:R-:W-:Y:S01]  /*5340*/  FFMA.FTZ R6, R7.reuse, R6, -0.24046532809734344482 ;  /* 0xbe763c8b07067423 */ /* 0x040fe20000010006 */
[----:B------:R-:W-:Y:S01]  /*5350*/  SHF.R.U32.HI R15, RZ, 0x8, R15 ;  /* 0x00000008ff0f7819 */ /* 0x000fe2000001160f */
[C---:B------:R-:W-:Y:S01]  /*5360*/  FFMA.FTZ R5, R4.reuse, R5, -0.17900948226451873779 ;  /* 0xbe374e4304057423 */ /* 0x040fe20000010005 */
[----:B------:R-:W-:Y:S01]  /*5370*/  STS.U16 [R12+UR7+0x400], R21 ;  /* 0x000400150c007988 */ /* 0x000fe20008000407 */
[----:B------:R-:W-:Y:S01]  /*5380*/  FFMA.FTZ R6, R7, R6, 0.28857114911079406738 ;  /* 0x3e93bf9907067423 */ /* 0x000fe20000010006 */
[----:B------:R-:W-:Y:S01]  /*5390*/  PRMT R29, R15, 0x7604, R14 ;  /* 0x000076040f1d7816 */ /* 0x000fe2000000000e */
[----:B------:R-:W-:Y:S01]  /*53a0*/  FFMA.FTZ R5, R4, R5, 0.20512372255325317383 ;  /* 0x3e520bf404057423 */ /* 0x000fe20000010005 */
[----:B------:R2:W-:Y:S01]  /*53b0*/  STS.U16 [R12+UR7+0x480], R17 ;  /* 0x000480110c007988 */ /* 0x0005e20008000407 */
[----:B------:R-:W-:Y:S01]  /*53c0*/  LOP3.LUT R14, R30, 0x40, RZ, 0x3c, !PT ;  /* 0x000000401e0e7812 */ /* 0x000fe200078e3cff */
[----:B------:R-:W-:Y:S01]  /*53d0*/  FFMA.FTZ R6, R7, R6, -0.36067417263984680176 ;  /* 0xbeb8aa4907067423 */ /* 0x000fe20000010006 */
[----:B------:R-:W-:Y:S01]  /*53e0*/  FFMA.FTZ R5, R4, R5, -0.24046532809734344482 ;  /* 0xbe763c8b04057423 */ /* 0x000fe20000010005 */
[----:B------:R-:W-:-:S02]  /*53f0*/  ISETP.GE.U32.AND P4, PT, R38, 0x7f800000, PT ;  /* 0x7f8000002600780c */ /* 0x000fc40003f86070 */
[----:B------:R-:W-:Y:S01]  /*5400*/  STS.U16 [R14+UR7+0x800], R23 ;  /* 0x000800170e007988 */ /* 0x000fe20008000407 */
[----:B------:R-:W-:Y:S01]  /*5410*/  FFMA.FTZ R5, R4, R5, 0.28857114911079406738 ;  /* 0x3e93bf9904057423 */ /* 0x000fe20000010005 */
[----:B------:R-:W-:Y:S01]  /*5420*/  FFMA.FTZ R6, R7, R6, 0.48089820146560668945 ;  /* 0x3ef6384a07067423 */ /* 0x000fe20000010006 */
[----:B------:R-:W-:Y:S01]  /*5430*/  LOP3.LUT R16, R30, 0x60, RZ, 0x3c, !PT ;  /* 0x000000601e107812 */ /* 0x000fe200078e3cff */
[----:B--2---:R-:W-:Y:S01]  /*5440*/  FFMA.FTZ R12, R9, R18, -0.16845393180847167969 ;  /* 0xbe2c7f30090c7423 */ /* 0x004fe20000010012 */
[----:B------:R2:W-:Y:S01]  /*5450*/  STS.U16 [R14+UR7+0x880], R25 ;  /* 0x000880190e007988 */ /* 0x0005e20008000407 */
[C---:B------:R-:W-:Y:S01]  /*5460*/  FFMA.FTZ R5, R4.reuse, R5, -0.36067417263984680176 ;  /* 0xbeb8aa4904057423 */ /* 0x040fe20000010005 */
[----:B------:R-:W-:Y:S01]  /*5470*/  FFMA.FTZ R6, R7, R6, -0.72134751081466674805 ;  /* 0xbf38aa3b07067423 */ /* 0x000fe20000010006 */
[----:B------:R-:W-:Y:S01]  /*5480*/  FFMA.FTZ R12, R9, R12, 0.1716887056827545166 ;  /* 0x3e2fcf2a090c7423 */ /* 0x000fe2000001000c */
[----:B------:R-:W-:Y:S01]  /*5490*/  ISETP.GE.U32.AND P3, PT, R31, 0x7f800000, PT ;  /* 0x7f8000001f00780c */ /* 0x000fe20003f66070 */
[C---:B------:R-:W-:Y:S01]  /*54a0*/  FFMA.FTZ R5, R4.reuse, R5, 0.48089820146560668945 ;  /* 0x3ef6384a04057423 */ /* 0x040fe20000010005 */
[----:B------:R-:W-:Y:S01]  /*54b0*/  FMUL R6, R7, R6 ;  /* 0x0000000607067220 */ /* 0x000fe20000400000 */
[----:B------:R-:W-:Y:S01]  /*54c0*/  FFMA.FTZ R12, R9, R12, -0.17900948226451873779 ;  /* 0xbe374e43090c7423 */ /* 0x000fe2000001000c */
[----:B------:R-:W-:Y:S01]  /*54d0*/  STS.U16 [R16+UR7+0xc00], R27 ;  /* 0x000c001b10007988 */ /* 0x000fe20008000407 */
[C---:B------:R-:W-:Y:S01]  /*54e0*/  FFMA.FTZ R5, R4.reuse, R5, -0.72134751081466674805 ;  /* 0xbf38aa3b04057423 */ /* 0x040fe20000010005 */
[----:B--2---:R-:W-:Y:S01]  /*54f0*/  FFMA.FTZ R14, R11, R18, -0.16845393180847167969 ;  /* 0xbe2c7f300b0e7423 */ /* 0x004fe20000010012 */
[----:B------:R-:W-:Y:S01]  /*5500*/  FFMA.FTZ R12, R9, R12, 0.20512372255325317383 ;  /* 0x3e520bf4090c7423 */ /* 0x000fe2000001000c */
[----:B------:R-:W-:Y:S01]  /*5510*/  FMUL R6, R7, R6 ;  /* 0x0000000607067220 */ /* 0x000fe20000400000 */
[C---:B------:R-:W-:Y:S01]  /*5520*/  FMUL R5, R4.reuse, R5 ;  /* 0x0000000504057220 */ /* 0x040fe20000400000 */
[----:B------:R-:W-:Y:S01]  /*5530*/  FFMA.FTZ R14, R11, R14, 0.1716887056827545166 ;  /* 0x3e2fcf2a0b0e7423 */ /* 0x000fe2000001000e */
[----:B------:R-:W-:Y:S01]  /*5540*/  FFMA.FTZ R12, R9, R12, -0.24046532809734344482 ;  /* 0xbe763c8b090c7423 */ /* 0x000fe2000001000c */
[----:B------:R-:W-:Y:S01]  /*5550*/  FFMA.FTZ R7, R7, 1.4426950216293334961, R6 ;  /* 0x3fb8aa3b07077823 */ /* 0x000fe20000010006 */
[----:B------:R-:W-:Y:S01]  /*5560*/  FMUL R5, R4, R5 ;  /* 0x0000000504057220 */ /* 0x000fe20000400000 */
[----:B------:R-:W-:Y:S01]  /*5570*/  FFMA.FTZ R14, R11, R14, -0.17900948226451873779 ;  /* 0xbe374e430b0e7423 */ /* 0x000fe2000001000e */
[----:B------:R-:W-:Y:S01]  /*5580*/  FFMA.FTZ R12, R9, R12, 0.28857114911079406738 ;  /* 0x3e93bf99090c7423 */ /* 0x000fe2000001000c */
[----:B------:R2:W-:Y:S01]  /*5590*/  STS.U16 [R16+UR7+0xc80], R29 ;  /* 0x000c801d10007988 */ /* 0x0005e20008000407 */
[----:B------:R-:W-:Y:S01]  /*55a0*/  FADD R36, R8, R7 ;  /* 0x0000000708247221 */ /* 0x000fe20000000000 */
[----:B------:R-:W-:Y:S01]  /*55b0*/  FFMA.FTZ R14, R11, R14, 0.20512372255325317383 ;  /* 0x3e520bf40b0e7423 */ /* 0x000fe2000001000e */
[----:B------:R-:W-:Y:S01]  /*55c0*/  FFMA.FTZ R12, R9, R12, -0.36067417263984680176 ;  /* 0xbeb8aa49090c7423 */ /* 0x000fe2000001000c */
[----:B------:R-:W-:Y:S01]  /*55d0*/  BAR.SYNC.DEFER_BLOCKING 0x0 ;  /* 0x0000000000007b1d */ /* 0x000fe20000010000 */
[----:B------:R-:W-:Y:S01]  /*55e0*/  SHF.R.U32.HI R7, RZ, 0x5, R195 ;  /* 0x00000005ff077819 */ /* 0x000fe200000116c3 */
[----:B------:R-:W-:Y:S01]  /*55f0*/  FFMA.FTZ R14, R11, R14, -0.24046532809734344482 ;  /* 0xbe763c8b0b0e7423 */ /* 0x000fe2000001000e */
[----:B------:R-:W-:Y:S01]  /*5600*/  FFMA.FTZ R12, R9, R12, 0.48089820146560668945 ;  /* 0x3ef6384a090c7423 */ /* 0x000fe2000001000c */
[----:B------:R-:W-:Y:S01]  /*5610*/  FFMA.FTZ R4, R4, 1.4426950216293334961, R5 ;  /* 0x3fb8aa3b04047823 */ /* 0x000fe20000010005 */
[----:B------:R-:W-:Y:S01]  /*5620*/  ISETP.GE.U32.AND P2, PT, R33, 0x7f800000, PT ;  /* 0x7f8000002100780c */ /* 0x000fe20003f46070 */
[----:B------:R-:W-:Y:S01]  /*5630*/  FFMA.FTZ R14, R11, R14, 0.28857114911079406738 ;  /* 0x3e93bf990b0e7423 */ /* 0x000fe2000001000e */
[----:B------:R-:W-:Y:S01]  /*5640*/  FFMA.FTZ R12, R9, R12, -0.72134751081466674805 ;  /* 0xbf38aa3b090c7423 */ /* 0x000fe2000001000c */
[----:B------:R-:W-:Y:S01]  /*5650*/  @P4 IMAD.MOV.U32 R5, RZ, RZ, 0x7f800000 ;  /* 0x7f800000ff054424 */ /* 0x000fe200078e00ff */
[----:B------:R-:W-:Y:S01]  /*5660*/  SGXT.U32 R7, R7, 0x3 ;  /* 0x000000030707781a */ /* 0x000fe20000000000 */
[----:B------:R-:W-:Y:S01]  /*5670*/  FFMA.FTZ R14, R11, R14, -0.36067417263984680176 ;  /* 0xbeb8aa490b0e7423 */ /* 0x000fe2000001000e */
[----:B------:R-:W-:Y:S01]  /*5680*/  FMUL R12, R9, R12 ;  /* 0x0000000c090c7220 */ /* 0x000fe20000400000 */
[----:B------:R-:W-:Y:S01]  /*5690*/  @P4 FFMA.FTZ R36, R38, R5, +INF ;  /* 0x7f80000026244423 */ /* 0x000fe20000010005 */
[----:B------:R-:W-:Y:S01]  /*56a0*/  ISETP.GE.U32.AND P4, PT, R40, 0x7f800000, PT ;  /* 0x7f8000002800780c */ /* 0x000fe20003f86070 */
[----:B------:R-:W-:Y:S01]  /*56b0*/  FFMA.FTZ R14, R11, R14, 0.48089820146560668945 ;  /* 0x3ef6384a0b0e7423 */ /* 0x000fe2000001000e */
[----:B------:R-:W-:Y:S01]  /*56c0*/  FMUL R12, R9, R12 ;  /* 0x0000000c090c7220 */ /* 0x000fe20000400000 */
[----:B------:R-:W-:Y:S01]  /*56d0*/  FADD R3, R3, R4 ;  /* 0x0000000403037221 */ /* 0x000fe20000000000 */
[----:B------:R-:W-:-:S02]  /*56e0*/  @P3 IMAD.MOV.U32 R4, RZ, RZ, 0x7f800000 ;  /* 0x7f800000ff043424 */ /* 0x000fc400078e00ff */
[----:B------:R-:W-:Y:S01]  /*56f0*/  FFMA.FTZ R14, R11, R14, -0.72134751081466674805 ;  /* 0xbf38aa3b0b0e7423 */ /* 0x000fe2000001000e */
[----:B-1----:R-:W-:Y:S02]  /*5700*/  IMAD R6, R7, R46, RZ ;  /* 0x0000002e07067224 */ /* 0x002fe400078e02ff */
[----:B------:R-:W-:Y:S01]  /*5710*/  FFMA.FTZ R9, R9, 1.4426950216293334961, R12 ;  /* 0x3fb8aa3b09097823 */ /* 0x000fe2000001000c */
[----:B------:R-:W-:Y:S01]  /*5720*/  @P3 FFMA.FTZ R3, R31, R4, +INF ;  /* 0x7f8000001f033423 */ /* 0x000fe20000010004 */
[C---:B------:R-:W-:Y:S01]  /*5730*/  FMUL R14, R11.reuse, R14 ;  /* 0x0000000e0b0e7220 */ /* 0x040fe20000400000 */
[----:B------:R-:W-:Y:S02]  /*5740*/  IMAD R7, R46, 0x8, R6 ;  /* 0x000000082e077824 */ /* 0x000fe400078e0206 */
[----:B------:R-:W-:Y:S01]  /*5750*/  FADD R37, R10, R9 ;  /* 0x000000090a257221 */ /* 0x000fe20000000000 */
[----:B------:R-:W-:Y:S02]  /*5760*/  @P2 IMAD.MOV.U32 R4, RZ, RZ, 0x7f800000 ;  /* 0x7f800000ff042424 */ /* 0x000fe400078e00ff */
[----:B------:R-:W-:Y:S01]  /*5770*/  FMUL R14, R11, R14 ;  /* 0x0000000e0b0e7220 */ /* 0x000fe20000400000 */
[----:B------:R-:W-:Y:S01]  /*5780*/  IMAD R5, R207, UR9, RZ ;  /* 0x00000009cf057c24 */ /* 0x000fe2000f8e02ff */
[----:B------:R-:W-:Y:S01]  /*5790*/  USHF.R.S32.HI UR9, URZ, 0x1f, UR8 ;  /* 0x0000001fff097899 */ /* 0x000fe20008011408 */
[----:B------:R-:W-:-:S02]  /*57a0*/  IMAD R9, R46, 0x8, R7 ;  /* 0x000000082e097824 */ /* 0x000fc400078e0207 */
[----:B------:R-:W-:Y:S01]  /*57b0*/  @P2 FFMA.FTZ R37, R33, R4, +INF ;  /* 0x7f80000021252423 */ /* 0x000fe20000010004 */
[----:B------:R-:W-:Y:S01]  /*57c0*/  FFMA.FTZ R14, R11, 1.4426950216293334961, R14 ;  /* 0x3fb8aa3b0b0e7823 */ /* 0x000fe2000001000e */
[----:B0-----:R-:W-:Y:S01]  /*57d0*/  IADD3 R34, P2, P6, R5, UR8, R34 ;  /* 0x0000000805227c10 */ /* 0x001fe2000fe5e022 */
[----:B------:R-:W-:Y:S01]  /*57e0*/  IMAD R11, R46, 0x8, R9 ;  /* 0x000000082e0b7824 */ /* 0x000fe200078e0209 */
[----:B------:R-:W-:Y:S01]  /*57f0*/  SHF.R.S32.HI R4, RZ, 0x1f, R5 ;  /* 0x0000001fff047819 */ /* 0x000fe20000011405 */
[----:B------:R-:W-:Y:S01]  /*5800*/  @P4 IMAD.MOV.U32 R5, RZ, RZ, 0x7f800000 ;  /* 0x7f800000ff054424 */ /* 0x000fe200078e00ff */
[----:B------:R-:W-:Y:S01]  /*5810*/  FSETP.NEU.AND P3, PT, R38, RZ, PT ;  /* 0x000000ff2600720b */ /* 0x000fe20003f6d000 */
[----:B------:R-:W-:Y:S01]  /*5820*/  FADD R38, R13, R14 ;  /* 0x0000000e0d267221 */ /* 0x000fe20000000000 */
[----:B------:R-:W-:Y:S01]  /*5830*/  IADD3.X R44, PT, PT, R4, UR9, R35, P2, P6 ;  /* 0x00000009042c7c10 */ /* 0x000fe200097ec423 */
[----:B------:R-:W0:Y:S01]  /*5840*/  LDS R39, [R32+UR7] ;  /* 0x0000000720277984 */ /* 0x000e220008000800 */
[C---:B------:R-:W-:Y:S01]  /*5850*/  FSETP.NEU.AND P2, PT, R40.reuse, RZ, PT ;  /* 0x000000ff2800720b */ /* 0x040fe20003f4d000 */
[----:B------:R-:W-:Y:S01]  /*5860*/  @P4 FFMA.FTZ R38, R40, R5, +INF ;  /* 0x7f80000028264423 */ /* 0x000fe20000010005 */
[----:B------:R-:W-:Y:S01]  /*5870*/  IMAD R13, R46, 0x8, R11 ;  /* 0x000000082e0d7824 */ /* 0x000fe200078e020b */
[----:B------:R-:W1:Y:S01]  /*5880*/  LDS R40, [R32+UR7+0x100] ;  /* 0x0001000720287984 */ /* 0x000e620008000800 */
[----:B------:R-:W-:Y:S01]  /*5890*/  IADD3 R4, P6, PT, R6, R34, RZ ;  /* 0x0000002206047210 */ /* 0x000fe20007fde0ff */
[----:B------:R-:W3:Y:S01]  /*58a0*/  LDCU UR8, c[0x0][0x3ec] ;  /* 0x00007d80ff0877ac */ /* 0x000ee20008000800 */
[----:B------:R-:W-:Y:S01]  /*58b0*/  IMAD R15, R46, 0x8, R13 ;  /* 0x000000082e0f7824 */ /* 0x000fe200078e020d */
[----:B------:R-:W4:Y:S01]  /*58c0*/  LDS R41, [R32+UR7+0x200] ;  /* 0x0002000720297984 */ /* 0x000f220008000800 */
[----:B------:R-:W-:Y:S01]  /*58d0*/  LEA.HI.X.SX32 R5, R6, R44, 0x1, P6 ;  /* 0x0000002c06057211 */ /* 0x000fe200030f0eff */
[----:B------:R-:W-:Y:S01]  /*58e0*/  IMAD.SHL.U32 R195, R195, 0x10, RZ ;  /* 0x00000010c3c37824 */ /* 0x000fe200078e00ff */
[-C--:B------:R-:W-:Y:S01]  /*58f0*/  IADD3 R6, P4, PT, R7, R34.reuse, RZ ;  /* 0x0000002207067210 */ /* 0x080fe20007f9e0ff */
[----:B------:R-:W5:Y:S01]  /*5900*/  LDS R42, [R32+UR7+0x300] ;  /* 0x00030007202a7984 */ /* 0x000f620008000800 */
[----:B------:R-:W-:Y:S01]  /*5910*/  IMAD R17, R46, 0x8, R15 ;  /* 0x000000082e117824 */ /* 0x000fe200078e020f */
[----:B------:R-:W-:-:S02]  /*5920*/  IADD3 R8, P6, PT, R9, R34, RZ ;  /* 0x0000002209087210 */ /* 0x000fc40007fde0ff */
[----:B------:R-:W-:Y:S01]  /*5930*/  LEA.HI.X.SX32 R7, R7, R44, 0x1, P4 ;  /* 0x0000002c07077211 */ /* 0x000fe200020f0eff */
[C---:B------:R-:W-:Y:S01]  /*5940*/  IMAD R19, R46.reuse, 0x8, R17 ;  /* 0x000000082e137824 */ /* 0x040fe200078e0211 */
[----:B------:R-:W-:Y:S02]  /*5950*/  IADD3 R10, P4, PT, R11, R34, RZ ;  /* 0x000000220b0a7210 */ /* 0x000fe40007f9e0ff */
[-C--:B------:R-:W-:Y:S01]  /*5960*/  LEA.HI.X.SX32 R9, R9, R44.reuse, 0x1, P6 ;  /* 0x0000002c09097211 */ /* 0x080fe200030f0eff */
[C---:B------:R-:W-:Y:S01]  /*5970*/  IMAD R21, R46.reuse, 0x8, R19 ;  /* 0x000000082e157824 */ /* 0x040fe200078e0213 */
[----:B------:R-:W-:Y:S02]  /*5980*/  LEA.HI.X.SX32 R11, R11, R44, 0x1, P4 ;  /* 0x0000002c0b0b7211 */ /* 0x000fe400020f0eff */
[-C--:B------:R-:W-:Y:S01]  /*5990*/  IADD3 R12, P4, PT, R13, R34.reuse, RZ ;  /* 0x000000220d0c7210 */ /* 0x080fe20007f9e0ff */
[C---:B------:R-:W-:Y:S01]  /*59a0*/  IMAD R23, R46.reuse, 0x8, R21 ;  /* 0x000000082e177824 */ /* 0x040fe200078e0215 */
[----:B------:R-:W-:Y:S01]  /*59b0*/  IADD3 R14, P6, PT, R15, R34, RZ ;  /* 0x000000220f0e7210 */ /* 0x000fe20007fde0ff */
[----:B---3--:R-:W-:Y:S01]  /*59c0*/  UIMAD UR8, UR11, UR8, URZ ;  /* 0x000000080b0872a4 */ /* 0x008fe2000f8e02ff */
[-C--:B------:R-:W-:Y:S01]  /*59d0*/  LEA.HI.X.SX32 R13, R13, R44.reuse, 0x1, P4 ;  /* 0x0000002c0d0d7211 */ /* 0x080fe200020f0eff */
[C---:B------:R-:W-:Y:S01]  /*59e0*/  IMAD R25, R46.reuse, 0x8, R23 ;  /* 0x000000082e197824 */ /* 0x040fe200078e0217 */
[----:B------:R-:W-:Y:S01]  /*59f0*/  LEA.HI.X.SX32 R15, R15, R44, 0x1, P6 ;  /* 0x0000002c0f0f7211 */ /* 0x000fe200030f0eff */
[----:B------:R-:W-:Y:S01]  /*5a00*/  USHF.L.U32 UR10, UR8, 0x2, URZ ;  /* 0x00000002080a7899 */ /* 0x000fe200080006ff */
[-C--:B--2---:R-:W-:Y:S01]  /*5a10*/  IADD3 R16, P4, PT, R17, R34.reuse, RZ ;  /* 0x0000002211107210 */ /* 0x084fe20007f9e0ff */
[C---:B------:R-:W-:Y:S01]  /*5a20*/  IMAD R27, R46.reuse, 0x8, R25 ;  /* 0x000000082e1b7824 */ /* 0x040fe200078e0219 */
[----:B------:R-:W-:Y:S01]  /*5a30*/  IADD3 R18, P6, PT, R19, R34, RZ ;  /* 0x0000002213127210 */ /* 0x000fe20007fde0ff */
[----:B------:R-:W-:Y:S01]  /*5a40*/  UIMAD.WIDE UR8, UR8, 0x4, URZ ;  /* 0x00000004080878a5 */ /* 0x000fe2000f8e02ff */
[-C--:B------:R-:W-:Y:S01]  /*5a50*/  LEA.HI.X.SX32 R17, R17, R44.reuse, 0x1, P4 ;  /* 0x0000002c11117211 */ /* 0x080fe200020f0eff */
[----:B------:R-:W-:Y:S01]  /*5a60*/  IMAD R29, R46, 0x8, R27 ;  /* 0x000000082e1d7824 */ /* 0x000fe200078e021b */
[----:B------:R-:W-:-:S02]  /*5a70*/  LEA.HI.X.SX32 R19, R19, R44, 0x1, P6 ;  /* 0x0000002c13137211 */ /* 0x000fc400030f0eff */
[-C--:B------:R-:W-:Y:S02]  /*5a80*/  IADD3 R20, P4, PT, R21, R34.reuse, RZ ;  /* 0x0000002215147210 */ /* 0x080fe40007f9e0ff */
[----:B------:R-:W-:Y:S02]  /*5a90*/  IADD3 R22, P6, PT, R23, R34, RZ ;  /* 0x0000002217167210 */ /* 0x000fe40007fde0ff */
[----:B------:R-:W-:Y:S01]  /*5aa0*/  FSETP.NEU.AND P1, PT, R31, RZ, PT ;  /* 0x000000ff1f00720b */ /* 0x000fe20003f2d000 */
[----:B------:R-:W-:Y:S01]  /*5ab0*/  IMAD R31, R46, 0x8, R29 ;  /* 0x000000082e1f7824 */ /* 0x000fe200078e021d */
[-C--:B------:R-:W-:Y:S02]  /*5ac0*/  LEA.HI.X.SX32 R21, R21, R44.reuse, 0x1, P4 ;  /* 0x0000002c15157211 */ /* 0x080fe400020f0eff */
[----:B------:R-:W-:Y:S02]  /*5ad0*/  LEA.HI.X.SX32 R23, R23, R44, 0x1, P6 ;  /* 0x0000002c17177211 */ /* 0x000fe400030f0eff */
[----:B------:R-:W-:-:S02]  /*5ae0*/  IADD3 R24, P4, PT, R25, R34, RZ ;  /* 0x0000002219187210 */ /* 0x000fc40007f9e0ff */
[----:B0-----:R-:W-:Y:S02]  /*5af0*/  PRMT R43, R39, 0x7770, RZ ;  /* 0x00007770272b7816 */ /* 0x001fe400000000ff */
[----:B------:R-:W-:Y:S01]  /*5b00*/  FSETP.NEU.AND P5, PT, R33, RZ, PT ;  /* 0x000000ff2100720b */ /* 0x000fe20003fad000 */
[C---:B------:R-:W-:Y:S01]  /*5b10*/  IMAD R33, R46.reuse, 0x8, R31 ;  /* 0x000000082e217824 */ /* 0x040fe200078e021f */
[----:B------:R-:W-:Y:S01]  /*5b20*/  IADD3 R26, P6, PT, R27, R34, RZ ;  /* 0x000000221b1a7210 */ /* 0x000fe20007fde0ff */
[----:B------:R0:W-:Y:S01]  /*5b30*/  STG.E.U8 desc[UR12][R4.64], R43 ;  /* 0x0000002b04007986 */ /* 0x0001e2000c10110c */
[----:B------:R-:W-:Y:S01]  /*5b40*/  PRMT R45, R39, 0x7772, RZ ;  /* 0x00007772272d7816 */ /* 0x000fe200000000ff */
[----:B------:R-:W-:Y:S01]  /*5b50*/  IMAD R35, R46, 0x8, R33 ;  /* 0x000000082e237824 */ /* 0x000fe200078e0221 */
[C---:B-1----:R-:W-:Y:S02]  /*5b60*/  PRMT R47, R40.reuse, 0x7770, RZ ;  /* 0x00007770282f7816 */ /* 0x042fe400000000ff */
[----:B------:R-:W-:Y:S01]  /*5b70*/  PRMT R49, R40, 0x7772, RZ ;  /* 0x0000777228317816 */ /* 0x000fe200000000ff */
[----:B------:R1:W-:Y:S01]  /*5b80*/  STG.E.U8 desc[UR12][R6.64], R45 ;  /* 0x0000002d06007986 */ /* 0x0003e2000c10110c */
[----:B------:R-:W-:-:S02]  /*5b90*/  LEA.HI.X.SX32 R25, R25, R44, 0x1, P4 ;  /* 0x0000002c19197211 */ /* 0x000fc400020f0eff */
[----:B----4-:R-:W-:Y:S01]  /*5ba0*/  PRMT R51, R41, 0x7770, RZ ;  /* 0x0000777029337816 */ /* 0x010fe200000000ff */
[----:B------:R2:W-:Y:S01]  /*5bb0*/  STG.E.U8 desc[UR12][R8.64], R47 ;  /* 0x0000002f08007986 */ /* 0x0005e2000c10110c */
[----:B------:R-:W-:Y:S02]  /*5bc0*/  LEA.HI.X.SX32 R27, R27, R44, 0x1, P6 ;  /* 0x0000002c1b1b7211 */ /* 0x000fe400030f0eff */
[-C--:B------:R-:W-:Y:S01]  /*5bd0*/  IADD3 R28, P4, PT, R29, R34.reuse, RZ ;  /* 0x000000221d1c7210 */ /* 0x080fe20007f9e0ff */
[----:B------:R-:W-:Y:S01]  /*5be0*/  STG.E.U8 desc[UR12][R10.64], R49 ;  /* 0x000000310a007986 */ /* 0x000fe2000c10110c */
[----:B------:R-:W-:Y:S02]  /*5bf0*/  PRMT R53, R41, 0x7772, RZ ;  /* 0x0000777229357816 */ /* 0x000fe400000000ff */
[----:B------:R-:W-:Y:S01]  /*5c00*/  IADD3 R30, P6, PT, R31, R34, RZ ;  /* 0x000000221f1e7210 */ /* 0x000fe20007fde0ff */
[----:B------:R-:W-:Y:S01]  /*5c10*/  STG.E.U8 desc[UR12][R12.64], R51 ;  /* 0x000000330c007986 */ /* 0x000fe2000c10110c */
[----:B-----5:R-:W-:-:S02]  /*5c20*/  PRMT R55, R42, 0x7770, RZ ;  /* 0x000077702a377816 */ /* 0x020fc400000000ff */
[----:B0-----:R-:W-:Y:S01]  /*5c30*/  PRMT R5, R42, 0x7772, RZ ;  /* 0x000077722a057816 */ /* 0x001fe200000000ff */
[----:B------:R0:W-:Y:S01]  /*5c40*/  STG.E.U8 desc[UR12][R14.64], R53 ;  /* 0x000000350e007986 */ /* 0x0001e2000c10110c */
[----:B-1----:R-:W-:Y:S02]  /*5c50*/  PRMT R7, R39, 0x7771, RZ ;  /* 0x0000777127077816 */ /* 0x002fe400000000ff */
[-C--:B------:R-:W-:Y:S01]  /*5c60*/  LEA.HI.X.SX32 R29, R29, R44.reuse, 0x1, P4 ;  /* 0x0000002c1d1d7211 */ /* 0x080fe200020f0eff */
[----:B------:R-:W-:Y:S01]  /*5c70*/  STG.E.U8 desc[UR12][R16.64], R55 ;  /* 0x0000003710007986 */ /* 0x000fe2000c10110c */
[----:B------:R-:W-:Y:S02]  /*5c80*/  PRMT R39, R39, 0x7773, RZ ;  /* 0x0000777327277816 */ /* 0x000fe400000000ff */
[----:B------:R-:W-:Y:S01]  /*5c90*/  LEA.HI.X.SX32 R31, R31, R44, 0x1, P6 ;  /* 0x0000002c1f1f7211 */ /* 0x000fe200030f0eff */
[----:B------:R1:W-:Y:S01]  /*5ca0*/  STG.E.U8 desc[UR12][R18.64], R5 ;  /* 0x0000000512007986 */ /* 0x0003e2000c10110c */
[----:B------:R-:W-:-:S02]  /*5cb0*/  IADD3 R32, P4, PT, R33, R34, RZ ;  /* 0x0000002221207210 */ /* 0x000fc40007f9e0ff */
[C---:B--2---:R-:W-:Y:S01]  /*5cc0*/  PRMT R9, R40.reuse, 0x7771, RZ ;  /* 0x0000777128097816 */ /* 0x044fe200000000ff */
[----:B------:R2:W-:Y:S01]  /*5cd0*/  STG.E.U8 desc[UR12][R20.64], R7 ;  /* 0x0000000714007986 */ /* 0x0005e2000c10110c */
[----:B------:R-:W-:Y:S01]  /*5ce0*/  IADD3 R34, P6, PT, R35, R34, RZ ;  /* 0x0000002223227210 */ /* 0x000fe20007fde0ff */
[----:B0-----:R-:W0:Y:S01]  /*5cf0*/  LDC.64 R14, c[0x0][0x3a0] ;  /* 0x0000e800ff0e7b82 */ /* 0x001e220000000a00 */
[----:B------:R-:W-:Y:S01]  /*5d00*/  PRMT R11, R40, 0x7773, RZ ;  /* 0x00007773280b7816 */ /* 0x000fe200000000ff */
[----:B------:R3:W-:Y:S01]  /*5d10*/  STG.E.U8 desc[UR12][R22.64], R39 ;  /* 0x0000002716007986 */ /* 0x0007e2000c10110c */
[C---:B------:R-:W-:Y:S02]  /*5d20*/  PRMT R13, R41.reuse, 0x7771, RZ ;  /* 0x00007771290d7816 */ /* 0x040fe400000000ff */
[----:B------:R-:W-:Y:S01]  /*5d30*/  PRMT R41, R41, 0x7773, RZ ;  /* 0x0000777329297816 */ /* 0x000fe200000000ff */
[----:B------:R3:W-:Y:S01]  /*5d40*/  STG.E.U8 desc[UR12][R24.64], R9 ;  /* 0x0000000918007986 */ /* 0x0007e2000c10110c */
[----:B------:R-:W-:-:S02]  /*5d50*/  LEA.HI.X.SX32 R33, R33, R44, 0x1, P4 ;  /* 0x0000002c21217211 */ /* 0x000fc400020f0eff */
[C---:B-1----:R-:W-:Y:S01]  /*5d60*/  PRMT R5, R42.reuse, 0x7771, RZ ;  /* 0x000077712a057816 */ /* 0x042fe200000000ff */
[----:B------:R3:W-:Y:S01]  /*5d70*/  STG.E.U8 desc[UR12][R26.64], R11 ;  /* 0x0000000b1a007986 */ /* 0x0007e2000c10110c */
[----:B------:R-:W-:Y:S02]  /*5d80*/  LEA.HI.X.SX32 R35, R35, R44, 0x1, P6 ;  /* 0x0000002c23237211 */ /* 0x000fe400030f0eff */
[----:B--2---:R-:W-:Y:S01]  /*5d90*/  PRMT R7, R42, 0x7773, RZ ;  /* 0x000077732a077816 */ /* 0x004fe200000000ff */
[----:B------:R3:W-:Y:S01]  /*5da0*/  STG.E.U8 desc[UR12][R28.64], R13 ;  /* 0x0000000d1c007986 */ /* 0x0007e2000c10110c */
[----:B------:R-:W-:Y:S02]  /*5db0*/  FSEL R3, R3, -INF , P1 ;  /* 0xff80000003037808 */ /* 0x000fe40000800000 */
[----:B------:R-:W-:Y:S01]  /*5dc0*/  FSEL R36, R36, -INF , P3 ;  /* 0xff80000024247808 */ /* 0x000fe20001800000 */
[----:B------:R3:W-:Y:S01]  /*5dd0*/  STG.E.U8 desc[UR12][R30.64], R41 ;  /* 0x000000291e007986 */ /* 0x0007e2000c10110c */
[----:B------:R-:W-:Y:S01]  /*5de0*/  FSEL R37, R37, -INF , P5 ;  /* 0xff80000025257808 */ /* 0x000fe20002800000 */
[----:B------:R-:W-:Y:S01]  /*5df0*/  FFMA R208, R3, 0.69314718246459960938, R212 ;  /* 0x3f31721803d07823 */ /* 0x000fe200000000d4 */
[----:B------:R-:W-:Y:S01]  /*5e00*/  FSEL R38, R38, -INF , P2 ;  /* 0xff80000026267808 */ /* 0x000fe20001000000 */
[----:B------:R3:W-:Y:S01]  /*5e10*/  STG.E.U8 desc[UR12][R32.64], R5 ;  /* 0x0000000520007986 */ /* 0x0007e2000c10110c */
[----:B------:R-:W-:Y:S01]  /*5e20*/  FFMA R209, R36, 0.69314718246459960938, R213 ;  /* 0x3f31721824d17823 */ /* 0x000fe200000000d5 */
[----:B------:R-:W-:Y:S01]  /*5e30*/  FFMA R210, R37, 0.69314718246459960938, R210 ;  /* 0x3f31721825d27823 */ /* 0x000fe200000000d2 */
[----:B------:R-:W-:Y:S01]  /*5e40*/  LEA R4, R0, UR7, 0x2 ;  /* 0x0000000700047c11 */ /* 0x000fe2000f8e10ff */
[----:B------:R3:W-:Y:S01]  /*5e50*/  STG.E.U8 desc[UR12][R34.64], R7 ;  /* 0x0000000722007986 */ /* 0x0007e2000c10110c */
[----:B------:R-:W-:Y:S01]  /*5e60*/  FFMA R211, R38, 0.69314718246459960938, R211 ;  /* 0x3f31721826d37823 */ /* 0x000fe200000000d3 */
[----:B------:R-:W-:Y:S01]  /*5e70*/  LOP3.LUT R195, R195, 0x70, RZ, 0xc0, !PT ;  /* 0x00000070c3c37812 */ /* 0x000fe200078ec0ff */
[C---:B------:R-:W-:Y:S01]  /*5e80*/  IMAD.SHL.U32 R3, R207.reuse, 0x4, RZ ;  /* 0x00000004cf037824 */ /* 0x040fe200078e00ff */
[----:B------:R-:W-:Y:S01]  /*5e90*/  BAR.SYNC.DEFER_BLOCKING 0x0 ;  /* 0x0000000000007b1d */ /* 0x000fe20000010000 */
[----:B------:R-:W-:-:S04]  /*5ea0*/  IMAD.HI R0, R207, 0x4, RZ ;  /* 0x00000004cf007827 */ /* 0x000fc800078e02ff */
[----:B------:R-:W-:-:S05]  /*5eb0*/  VIADD R195, R195, UR7 ;  /* 0x00000007c3c37c36 */ /* 0x000fca0008000000 */
[----:B------:R-:W-:Y:S02]  /*5ec0*/  LEA.HI R195, R2, R195, RZ, 0x1f ;  /* 0x000000c302c37211 */ /* 0x000fe400078ff8ff */
[----:B0-----:R-:W-:-:S04]  /*5ed0*/  IADD3 R2, P1, P2, R3, UR10, R14 ;  /* 0x0000000a03027c10 */ /* 0x001fc8000fa3e00e */
[----:B------:R-:W-:Y:S01]  /*5ee0*/  IADD3.X R3, PT, PT, R0, UR9, R15, P1, P2 ;  /* 0x0000000900037c10 */ /* 0x000fe20008fe440f */
[----:B------:R3:W-:Y:S01]  /*5ef0*/  STS.128 [R4], R208 ;  /* 0x000000d004007388 */ /* 0x0007e20000000c00 */
[----:B------:R-:W-:Y:S06]  /*5f00*/  BAR.SYNC.DEFER_BLOCKING 0x0 ;  /* 0x0000000000007b1d */ /* 0x000fec0000010000 */
[----:B------:R-:W-:Y:S05]  /*5f10*/  @P0 EXIT ;  /* 0x000000000000094d */ /* 0x000fea0003800000 */
[----:B------:R-:W0:Y:S04]  /*5f20*/  LDS R195, [R195] ;  /* 0x00000000c3c37984 */ /* 0x000e280000000800 */
[----:B0-----:R-:W-:Y:S01]  /*5f30*/  STG.E desc[UR12][R2.64], R195 ;  /* 0x000000c302007986 */ /* 0x001fe2000c10190c */
[----:B------:R-:W-:Y:S05]  /*5f40*/  EXIT ;  /* 0x000000000000794d */ /* 0x000fea0003800000 */
.L_x_10:
[----:B------:R-:W-:-:S00]  /*5f50*/  BRA `(.L_x_10) ;  /* 0xfffffffc00fc7947 */ /* 0x000fc0000383ffff */
[----:B------:R-:W-:-:S00]  /*5f60*/  NOP ;  /* 0x0000000000007918 */ /* 0x000fc00000000000 */
        /* <DEDUP_REMOVED lines=9> */
.L_x_11:


//--------------------- .nv.global.init           --------------------------
	.section	.nv.global.init,"aw",@progbits
.nv.global.init:
	.type		_$_str,@object
	.size		_$_str,(.L_0 - _$_str)
_$_str:
        /*0000*/ 	.byte	0x5f, 0x5f, 0x43, 0x55, 0x44, 0x41, 0x5f, 0x46, 0x54, 0x5a, 0x00
.L_0:


//--------------------- .nv.shared.attn_fwd       --------------------------
	.section	.nv.shared.attn_fwd,"aw",@nobits
	.sectionflags	@""
	.align	16
	.zero		1024


//--------------------- .nv.shared.reserved.0     --------------------------
	.section	.nv.shared.reserved.0,"aw",@nobits
	.weak		__nv_reservedSMEM_offset_0_alias
	.size		__nv_reservedSMEM_offset_0_alias, 0, 64
	.other		__nv_reservedSMEM_offset_0_alias,@"STO_CUDA_RESERVED_SHARED STV_DEFAULT"
__nv_reservedSMEM_offset_0_alias:
	.zero		0
	.zero		64


//--------------------- .nv.constant0.attn_fwd    --------------------------
	.section	.nv.constant0.attn_fwd,"a",@progbits
	.sectionflags	@""
	.align	4
.nv.constant0.attn_fwd:
	.zero		1032


//--------------------- SYMBOLS --------------------------

	.type		.nv.reservedSmem.offset0,@object
	.size		.nv.reservedSmem.offset0,0x4
	.type		.nv.reservedSmem.cap,@object
	.size		.nv.reservedSmem.cap,0x4
